//
// Generated by NVIDIA NVVM Compiler
//
// Compiler Build ID: CL-36424714
// Cuda compilation tools, release 13.0, V13.0.88
// Based on NVVM 20.0.0
//

.version 9.0
.target sm_100
.address_size 64

	// .globl	_Z7computefiiiifPfS_fff
.extern .func  (.param .b32 func_retval0) vprintf
(
	.param .b64 vprintf_param_0,
	.param .b64 vprintf_param_1
)
;
.global .align 1 .b8 $str[7] = {37, 46, 49, 55, 103, 10};

.visible .entry _Z7computefiiiifPfS_fff(
	.param .f32 _Z7computefiiiifPfS_fff_param_0,
	.param .u32 _Z7computefiiiifPfS_fff_param_1,
	.param .u32 _Z7computefiiiifPfS_fff_param_2,
	.param .u32 _Z7computefiiiifPfS_fff_param_3,
	.param .u32 _Z7computefiiiifPfS_fff_param_4,
	.param .f32 _Z7computefiiiifPfS_fff_param_5,
	.param .u64 .ptr .align 1 _Z7computefiiiifPfS_fff_param_6,
	.param .u64 .ptr .align 1 _Z7computefiiiifPfS_fff_param_7,
	.param .f32 _Z7computefiiiifPfS_fff_param_8,
	.param .f32 _Z7computefiiiifPfS_fff_param_9,
	.param .f32 _Z7computefiiiifPfS_fff_param_10
)
{
	.local .align 8 .b8 	__local_depot0[8];
	.reg .b64 	%SP;
	.reg .b64 	%SPL;
	.reg .pred 	%p<29>;
	.reg .b32 	%r<52>;
	.reg .b32 	%f<132>;
	.reg .b64 	%rd<26>;
	.reg .b64 	%fd<2>;

	mov.u64 	%SPL, __local_depot0;
	cvta.local.u64 	%SP, %SPL;
	ld.param.f32 	%f118, [_Z7computefiiiifPfS_fff_param_0];
	ld.param.u32 	%r27, [_Z7computefiiiifPfS_fff_param_1];
	ld.param.u32 	%r28, [_Z7computefiiiifPfS_fff_param_2];
	ld.param.u32 	%r29, [_Z7computefiiiifPfS_fff_param_3];
	ld.param.u32 	%r30, [_Z7computefiiiifPfS_fff_param_4];
	ld.param.f32 	%f31, [_Z7computefiiiifPfS_fff_param_5];
	ld.param.u64 	%rd9, [_Z7computefiiiifPfS_fff_param_6];
	ld.param.u64 	%rd10, [_Z7computefiiiifPfS_fff_param_7];
	ld.param.f32 	%f32, [_Z7computefiiiifPfS_fff_param_8];
	ld.param.f32 	%f33, [_Z7computefiiiifPfS_fff_param_9];
	ld.param.f32 	%f34, [_Z7computefiiiifPfS_fff_param_10];
	cvta.to.global.u64 	%rd1, %rd10;
	cvta.to.global.u64 	%rd2, %rd9;
	setp.lt.s32 	%p1, %r27, 1;
	@%p1 bra 	$L__BB0_14;
	mov.f32 	%f35, 0f7833E28B;
	sub.f32 	%f1, %f35, %f31;
	mul.f32 	%f2, %f32, 0f780CB03C;
	fma.rn.f32 	%f3, %f33, 0fEFA3D20F, 0f8000006F;
	min.s32 	%r31, %r28, %r29;
	setp.lt.s32 	%p2, %r31, 1;
	@%p2 bra 	$L__BB0_14;
	setp.gt.s32 	%p3, %r30, 0;
	@%p3 bra 	$L__BB0_15;
	and.b32  	%r1, %r29, 3;
	and.b32  	%r2, %r29, 2147483644;
	mov.b32 	%r49, 0;
$L__BB0_4:
	mov.b32 	%r50, 0;
$L__BB0_5:
	setp.lt.u32 	%p4, %r29, 4;
	@%p4 bra 	$L__BB0_8;
	mov.b32 	%r51, 0;
$L__BB0_7:
	setp.eq.f32 	%p5, %f118, 0f020E43E8;
	selp.f32 	%f37, %f1, %f118, %p5;
	setp.eq.f32 	%p6, %f37, 0f020E43E8;
	selp.f32 	%f38, %f1, %f37, %p6;
	setp.eq.f32 	%p7, %f38, 0f020E43E8;
	selp.f32 	%f39, %f1, %f38, %p7;
	setp.eq.f32 	%p8, %f39, 0f020E43E8;
	selp.f32 	%f118, %f1, %f39, %p8;
	add.s32 	%r51, %r51, 4;
	setp.ne.s32 	%p9, %r51, %r2;
	@%p9 bra 	$L__BB0_7;
$L__BB0_8:
	setp.eq.s32 	%p10, %r1, 0;
	@%p10 bra 	$L__BB0_12;
	setp.eq.s32 	%p11, %r1, 1;
	setp.eq.f32 	%p12, %f118, 0f020E43E8;
	selp.f32 	%f118, %f1, %f118, %p12;
	@%p11 bra 	$L__BB0_12;
	setp.eq.s32 	%p13, %r1, 2;
	setp.eq.f32 	%p14, %f118, 0f020E43E8;
	selp.f32 	%f118, %f1, %f118, %p14;
	@%p13 bra 	$L__BB0_12;
	setp.eq.f32 	%p15, %f118, 0f020E43E8;
	selp.f32 	%f118, %f1, %f118, %p15;
$L__BB0_12:
	add.s32 	%r50, %r50, 1;
	setp.ne.s32 	%p16, %r50, %r28;
	@%p16 bra 	$L__BB0_5;
	add.s32 	%r49, %r49, 1;
	setp.ne.s32 	%p17, %r49, %r27;
	@%p17 bra 	$L__BB0_4;
$L__BB0_14:
	add.u64 	%rd20, %SP, 0;
	add.u64 	%rd21, %SPL, 0;
	cvt.f64.f32 	%fd1, %f118;
	st.local.f64 	[%rd21], %fd1;
	mov.u64 	%rd22, $str;
	cvta.global.u64 	%rd23, %rd22;
	{ // callseq 0, 0
	.param .b64 param0;
	st.param.b64 	[param0], %rd23;
	.param .b64 param1;
	st.param.b64 	[param1], %rd20;
	.param .b32 retval0;
	call.uni (retval0), 
	vprintf, 
	(
	param0, 
	param1
	);
	ld.param.b32 	%r40, [retval0];
	} // callseq 0
	ret;
$L__BB0_15:
	and.b32  	%r3, %r30, 7;
	and.b32  	%r4, %r30, 3;
	and.b32  	%r5, %r30, 2147483640;
	and.b32  	%r6, %r30, 1;
	neg.s32 	%r7, %r5;
	mov.b32 	%r42, 0;
$L__BB0_16:
	mov.b32 	%r43, 0;
$L__BB0_17:
	mov.b32 	%r44, 0;
$L__BB0_18:
	setp.eq.f32 	%p18, %f118, 0f020E43E8;
	@%p18 bra 	$L__BB0_22;
$L__BB0_19:
	add.s32 	%r44, %r44, 1;
	setp.eq.s32 	%p26, %r44, %r29;
	@%p26 bra 	$L__BB0_20;
	bra.uni 	$L__BB0_18;
$L__BB0_20:
	add.s32 	%r43, %r43, 1;
	setp.ne.s32 	%p27, %r43, %r28;
	@%p27 bra 	$L__BB0_17;
	add.s32 	%r42, %r42, 1;
	setp.eq.s32 	%p28, %r42, %r27;
	@%p28 bra 	$L__BB0_14;
	bra.uni 	$L__BB0_16;
$L__BB0_22:
	setp.lt.u32 	%p19, %r30, 8;
	mov.b32 	%r47, 0;
	mov.f32 	%f118, %f1;
	@%p19 bra 	$L__BB0_25;
	add.s64 	%rd25, %rd2, 16;
	add.s64 	%rd24, %rd1, 16;
	mov.u32 	%r45, %r7;
	mov.f32 	%f118, %f1;
$L__BB0_24:
	.pragma "nounroll";
	st.global.f32 	[%rd25+-16], %f2;
	st.global.f32 	[%rd24+-16], %f3;
	ld.global.f32 	%f41, [%rd25+-16];
	mul.f32 	%f42, %f3, %f41;
	mul.f32 	%f43, %f34, %f42;
	div.rn.f32 	%f44, %f43, 0f0422BFA1;
	sub.f32 	%f45, %f118, %f44;
	st.global.f32 	[%rd25+-12], %f2;
	st.global.f32 	[%rd24+-12], %f3;
	ld.global.f32 	%f46, [%rd25+-12];
	mul.f32 	%f47, %f3, %f46;
	mul.f32 	%f48, %f34, %f47;
	div.rn.f32 	%f49, %f48, 0f0422BFA1;
	sub.f32 	%f50, %f45, %f49;
	st.global.f32 	[%rd25+-8], %f2;
	st.global.f32 	[%rd24+-8], %f3;
	ld.global.f32 	%f51, [%rd25+-8];
	mul.f32 	%f52, %f3, %f51;
	mul.f32 	%f53, %f34, %f52;
	div.rn.f32 	%f54, %f53, 0f0422BFA1;
	sub.f32 	%f55, %f50, %f54;
	st.global.f32 	[%rd25+-4], %f2;
	st.global.f32 	[%rd24+-4], %f3;
	ld.global.f32 	%f56, [%rd25+-4];
	mul.f32 	%f57, %f3, %f56;
	mul.f32 	%f58, %f34, %f57;
	div.rn.f32 	%f59, %f58, 0f0422BFA1;
	sub.f32 	%f60, %f55, %f59;
	st.global.f32 	[%rd25], %f2;
	st.global.f32 	[%rd24], %f3;
	ld.global.f32 	%f61, [%rd25];
	mul.f32 	%f62, %f3, %f61;
	mul.f32 	%f63, %f34, %f62;
	div.rn.f32 	%f64, %f63, 0f0422BFA1;
	sub.f32 	%f65, %f60, %f64;
	st.global.f32 	[%rd25+4], %f2;
	st.global.f32 	[%rd24+4], %f3;
	ld.global.f32 	%f66, [%rd25+4];
	mul.f32 	%f67, %f3, %f66;
	mul.f32 	%f68, %f34, %f67;
	div.rn.f32 	%f69, %f68, 0f0422BFA1;
	sub.f32 	%f70, %f65, %f69;
	st.global.f32 	[%rd25+8], %f2;
	st.global.f32 	[%rd24+8], %f3;
	ld.global.f32 	%f71, [%rd25+8];
	mul.f32 	%f72, %f3, %f71;
	mul.f32 	%f73, %f34, %f72;
	div.rn.f32 	%f74, %f73, 0f0422BFA1;
	sub.f32 	%f75, %f70, %f74;
	st.global.f32 	[%rd25+12], %f2;
	st.global.f32 	[%rd24+12], %f3;
	ld.global.f32 	%f76, [%rd25+12];
	mul.f32 	%f77, %f3, %f76;
	mul.f32 	%f78, %f34, %f77;
	div.rn.f32 	%f79, %f78, 0f0422BFA1;
	sub.f32 	%f118, %f75, %f79;
	add.s32 	%r45, %r45, 8;
	add.s64 	%rd25, %rd25, 32;
	add.s64 	%rd24, %rd24, 32;
	setp.eq.s32 	%p20, %r45, 0;
	mov.u32 	%r47, %r5;
	@%p20 bra 	$L__BB0_25;
	bra.uni 	$L__BB0_24;
$L__BB0_25:
	setp.eq.s32 	%p21, %r3, 0;
	@%p21 bra 	$L__BB0_19;
	add.s32 	%r39, %r3, -1;
	setp.lt.u32 	%p22, %r39, 3;
	@%p22 bra 	$L__BB0_28;
	mul.wide.u32 	%rd11, %r47, 4;
	add.s64 	%rd12, %rd2, %rd11;
	st.global.f32 	[%rd12], %f2;
	add.s64 	%rd13, %rd1, %rd11;
	st.global.f32 	[%rd13], %f3;
	ld.global.f32 	%f81, [%rd12];
	mul.f32 	%f82, %f3, %f81;
	mul.f32 	%f83, %f34, %f82;
	div.rn.f32 	%f84, %f83, 0f0422BFA1;
	sub.f32 	%f85, %f118, %f84;
	st.global.f32 	[%rd12+4], %f2;
	st.global.f32 	[%rd13+4], %f3;
	ld.global.f32 	%f86, [%rd12+4];
	mul.f32 	%f87, %f3, %f86;
	mul.f32 	%f88, %f34, %f87;
	div.rn.f32 	%f89, %f88, 0f0422BFA1;
	sub.f32 	%f90, %f85, %f89;
	st.global.f32 	[%rd12+8], %f2;
	st.global.f32 	[%rd13+8], %f3;
	ld.global.f32 	%f91, [%rd12+8];
	mul.f32 	%f92, %f3, %f91;
	mul.f32 	%f93, %f34, %f92;
	div.rn.f32 	%f94, %f93, 0f0422BFA1;
	sub.f32 	%f95, %f90, %f94;
	st.global.f32 	[%rd12+12], %f2;
	st.global.f32 	[%rd13+12], %f3;
	ld.global.f32 	%f96, [%rd12+12];
	mul.f32 	%f97, %f3, %f96;
	mul.f32 	%f98, %f34, %f97;
	div.rn.f32 	%f99, %f98, 0f0422BFA1;
	sub.f32 	%f118, %f95, %f99;
	add.s32 	%r47, %r47, 4;
$L__BB0_28:
	setp.eq.s32 	%p23, %r4, 0;
	@%p23 bra 	$L__BB0_19;
	setp.eq.s32 	%p24, %r4, 1;
	@%p24 bra 	$L__BB0_31;
	mul.wide.u32 	%rd14, %r47, 4;
	add.s64 	%rd15, %rd2, %rd14;
	st.global.f32 	[%rd15], %f2;
	add.s64 	%rd16, %rd1, %rd14;
	st.global.f32 	[%rd16], %f3;
	ld.global.f32 	%f101, [%rd15];
	mul.f32 	%f102, %f3, %f101;
	mul.f32 	%f103, %f34, %f102;
	div.rn.f32 	%f104, %f103, 0f0422BFA1;
	sub.f32 	%f105, %f118, %f104;
	st.global.f32 	[%rd15+4], %f2;
	st.global.f32 	[%rd16+4], %f3;
	ld.global.f32 	%f106, [%rd15+4];
	mul.f32 	%f107, %f3, %f106;
	mul.f32 	%f108, %f34, %f107;
	div.rn.f32 	%f109, %f108, 0f0422BFA1;
	sub.f32 	%f118, %f105, %f109;
	add.s32 	%r47, %r47, 2;
$L__BB0_31:
	setp.eq.s32 	%p25, %r6, 0;
	@%p25 bra 	$L__BB0_19;
	mul.wide.u32 	%rd17, %r47, 4;
	add.s64 	%rd18, %rd2, %rd17;
	st.global.f32 	[%rd18], %f2;
	add.s64 	%rd19, %rd1, %rd17;
	st.global.f32 	[%rd19], %f3;
	ld.global.f32 	%f110, [%rd18];
	mul.f32 	%f111, %f3, %f110;
	mul.f32 	%f112, %f34, %f111;
	div.rn.f32 	%f113, %f112, 0f8422BFA1;
	add.f32 	%f118, %f118, %f113;
	bra.uni 	$L__BB0_19;

}


// ===== COMPILED SASS (sm_100) =====

	.target	sm_100

	.elftype	@"ET_EXEC"


//--------------------- .note.nv.tkinfo           --------------------------
	.section	.note.nv.tkinfo,"",@"SHT_NOTE"
	.sectionflags	@"SHF_NOTE_NV_TKINFO"
	.tkinfo
        /*0018*/ 	.word	0x00000002
        /*0030*/ 	.string	""
        /*0030*/ 	.string	"ptxas"
        /*0030*/ 	.string	"Cuda compilation tools, release 13.0, V13.0.88"
        /*0030*/ 	.string	"Build cuda_13.0.r13.0/compiler.36424714_0"
        /*0030*/ 	.string	"-arch sm_100 -m 64 "



//--------------------- .note.nv.cuinfo           --------------------------
	.section	.note.nv.cuinfo,"",@"SHT_NOTE"
	.sectionflags	@"SHF_NOTE_NV_CUINFO"
        /*0018*/ 	.short	0x0002
        /*001a*/ 	.short	0x0064
        /*001c*/ 	.short	0x0082
	.zero		2


//--------------------- .nv.info                  --------------------------
	.section	.nv.info,"",@"SHT_CUDA_INFO"
	.align	4


	//----- nvinfo : EIATTR_REGCOUNT
	.align		4
        /*0000*/ 	.byte	0x04, 0x2f
        /*0002*/ 	.short	(.L_2 - .L_1)
	.align		4
.L_1:
        /*0004*/ 	.word	index@(_Z7computefiiiifPfS_fff)
        /*0008*/ 	.word	0x0000001d


	//----- nvinfo : EIATTR_FRAME_SIZE
	.align		4
.L_2:
        /*000c*/ 	.byte	0x04, 0x11
        /*000e*/ 	.short	(.L_4 - .L_3)
	.align		4
.L_3:
        /*0010*/ 	.word	index@($__internal_0_$__cuda_sm3x_div_rn_noftz_f32_slowpath)
        /*0014*/ 	.word	0x00000008


	//----- nvinfo : EIATTR_FRAME_SIZE
	.align		4
.L_4:
        /*0018*/ 	.byte	0x04, 0x11
        /*001a*/ 	.short	(.L_6 - .L_5)
	.align		4
.L_5:
        /*001c*/ 	.word	index@(_Z7computefiiiifPfS_fff)
        /*0020*/ 	.word	0x00000008


	//----- nvinfo : EIATTR_MIN_STACK_SIZE
	.align		4
.L_6:
        /*0024*/ 	.byte	0x04, 0x12
        /*0026*/ 	.short	(.L_8 - .L_7)
	.align		4
.L_7:
        /*0028*/ 	.word	index@(_Z7computefiiiifPfS_fff)
        /*002c*/ 	.word	0x00000008
.L_8:


//--------------------- .nv.compat                --------------------------
	.section	.nv.compat,"",@"SHT_CUDA_COMPAT_INFO"
	.align	4
        /*0000*/ 	.byte	0x02, 0x09, 0x00, 0x00, 0x02, 0x02, 0x01, 0x00, 0x02, 0x05, 0x05, 0x00, 0x03, 0x07, 0x01, 0x01
        /*0010*/ 	.byte	0x02, 0x03, 0x00, 0x00, 0x02, 0x06, 0x01, 0x00, 0x04, 0x0b, 0x08, 0x00, 0x01, 0x00, 0x00, 0x00
        /*0020*/ 	.byte	0x00, 0x00, 0x00, 0x00


//--------------------- .nv.info._Z7computefiiiifPfS_fff --------------------------
	.section	.nv.info._Z7computefiiiifPfS_fff,"",@"SHT_CUDA_INFO"
	.sectionflags	@""
	.align	4


	//----- nvinfo : EIATTR_CUDA_API_VERSION
	.align		4
        /*0000*/ 	.byte	0x04, 0x37
        /*0002*/ 	.short	(.L_10 - .L_9)
.L_9:
        /*0004*/ 	.word	0x00000082


	//----- nvinfo : EIATTR_KPARAM_INFO
	.align		4
.L_10:
        /*0008*/ 	.byte	0x04, 0x17
        /*000a*/ 	.short	(.L_12 - .L_11)
.L_11:
        /*000c*/ 	.word	0x00000000
        /*0010*/ 	.short	0x000a
        /*0012*/ 	.short	0x0030
        /*0014*/ 	.byte	0x00, 0xf0, 0x11, 0x00


	//----- nvinfo : EIATTR_KPARAM_INFO
	.align		4
.L_12:
        /*0018*/ 	.byte	0x04, 0x17
        /*001a*/ 	.short	(.L_14 - .L_13)
.L_13:
        /*001c*/ 	.word	0x00000000
        /*0020*/ 	.short	0x0009
        /*0022*/ 	.short	0x002c
        /*0024*/ 	.byte	0x00, 0xf0, 0x11, 0x00


	//----- nvinfo : EIATTR_KPARAM_INFO
	.align		4
.L_14:
        /*0028*/ 	.byte	0x04, 0x17
        /*002a*/ 	.short	(.L_16 - .L_15)
.L_15:
        /*002c*/ 	.word	0x00000000
        /*0030*/ 	.short	0x0008
        /*0032*/ 	.short	0x0028
        /*0034*/ 	.byte	0x00, 0xf0, 0x11, 0x00


	//----- nvinfo : EIATTR_KPARAM_INFO
	.align		4
.L_16:
        /*0038*/ 	.byte	0x04, 0x17
        /*003a*/ 	.short	(.L_18 - .L_17)
.L_17:
        /*003c*/ 	.word	0x00000000
        /*0040*/ 	.short	0x0007
        /*0042*/ 	.short	0x0020
        /*0044*/ 	.byte	0x00, 0xf5, 0x21, 0x00


	//----- nvinfo : EIATTR_KPARAM_INFO
	.align		4
.L_18:
        /*0048*/ 	.byte	0x04, 0x17
        /*004a*/ 	.short	(.L_20 - .L_19)
.L_19:
        /*004c*/ 	.word	0x00000000
        /*0050*/ 	.short	0x0006
        /*0052*/ 	.short	0x0018
        /*0054*/ 	.byte	0x00, 0xf5, 0x21, 0x00


	//----- nvinfo : EIATTR_KPARAM_INFO
	.align		4
.L_20:
        /*0058*/ 	.byte	0x04, 0x17
        /*005a*/ 	.short	(.L_22 - .L_21)
.L_21:
        /*005c*/ 	.word	0x00000000
        /*0060*/ 	.short	0x0005
        /*0062*/ 	.short	0x0014
        /*0064*/ 	.byte	0x00, 0xf0, 0x11, 0x00


	//----- nvinfo : EIATTR_KPARAM_INFO
	.align		4
.L_22:
        /*0068*/ 	.byte	0x04, 0x17
        /*006a*/ 	.short	(.L_24 - .L_23)
.L_23:
        /*006c*/ 	.word	0x00000000
        /*0070*/ 	.short	0x0004
        /*0072*/ 	.short	0x0010
        /*0074*/ 	.byte	0x00, 0xf0, 0x11, 0x00


	//----- nvinfo : EIATTR_KPARAM_INFO
	.align		4
.L_24:
        /*0078*/ 	.byte	0x04, 0x17
        /*007a*/ 	.short	(.L_26 - .L_25)
.L_25:
        /*007c*/ 	.word	0x00000000
        /*0080*/ 	.short	0x0003
        /*0082*/ 	.short	0x000c
        /*0084*/ 	.byte	0x00, 0xf0, 0x11, 0x00


	//----- nvinfo : EIATTR_KPARAM_INFO
	.align		4
.L_26:
        /*0088*/ 	.byte	0x04, 0x17
        /*008a*/ 	.short	(.L_28 - .L_27)
.L_27:
        /*008c*/ 	.word	0x00000000
        /*0090*/ 	.short	0x0002
        /*0092*/ 	.short	0x0008
        /*0094*/ 	.byte	0x00, 0xf0, 0x11, 0x00


	//----- nvinfo : EIATTR_KPARAM_INFO
	.align		4
.L_28:
        /*0098*/ 	.byte	0x04, 0x17
        /*009a*/ 	.short	(.L_30 - .L_29)
.L_29:
        /*009c*/ 	.word	0x00000000
        /*00a0*/ 	.short	0x0001
        /*00a2*/ 	.short	0x0004
        /*00a4*/ 	.byte	0x00, 0xf0, 0x11, 0x00


	//----- nvinfo : EIATTR_KPARAM_INFO
	.align		4
.L_30:
        /*00a8*/ 	.byte	0x04, 0x17
        /*00aa*/ 	.short	(.L_32 - .L_31)
.L_31:
        /*00ac*/ 	.word	0x00000000
        /*00b0*/ 	.short	0x0000
        /*00b2*/ 	.short	0x0000
        /*00b4*/ 	.byte	0x00, 0xf0, 0x11, 0x00


	//----- nvinfo : EIATTR_SPARSE_MMA_MASK
	.align		4
.L_32:
        /*00b8*/ 	.byte	0x03, 0x50
        /*00ba*/ 	.short	0x0000


	//----- nvinfo : EIATTR_MAXREG_COUNT
	.align		4
        /*00bc*/ 	.byte	0x03, 0x1b
        /*00be*/ 	.short	0x00ff


	//----- nvinfo : EIATTR_EXTERNS
	.align		4
        /*00c0*/ 	.byte	0x04, 0x0f
        /*00c2*/ 	.short	(.L_34 - .L_33)


	//   ....[0]....
	.align		4
.L_33:
        /*00c4*/ 	.word	index@(vprintf)


	//----- nvinfo : EIATTR_MERCURY_ISA_VERSION
	.align		4
.L_34:
        /*00c8*/ 	.byte	0x03, 0x5f
        /*00ca*/ 	.short	0x0101


	//----- nvinfo : EIATTR_VRC_CTA_INIT_COUNT
	.align		4
        /*00cc*/ 	.byte	0x02, 0x4a
	.zero		1
	.zero		1


	//----- nvinfo : EIATTR_SYSCALL_OFFSETS
	.align		4
        /*00d0*/ 	.byte	0x04, 0x46
        /*00d2*/ 	.short	(.L_36 - .L_35)


	//   ....[0]....
.L_35:
        /*00d4*/ 	.word	0x00002000


	//----- nvinfo : EIATTR_EXIT_INSTR_OFFSETS
	.align		4
.L_36:
        /*00d8*/ 	.byte	0x04, 0x1c
        /*00da*/ 	.short	(.L_38 - .L_37)


	//   ....[0]....
.L_37:
        /*00dc*/ 	.word	0x00002010


	//----- nvinfo : EIATTR_INDIRECT_BRANCH_TARGETS
	.align		4
.L_38:
        /*00e0*/ 	.byte	0x04, 0x34
        /*00e2*/ 	.short	(.L_40 - .L_39)


	//   ....[0]....
.L_39:
        /*00e4*/ 	.word	.L_x_42@srel
        /*00e8*/ 	.short	0x0
        /*00ea*/ 	.short	0x0
        /*00ec*/ 	.word	0x3
        /*00f0*/ 	.word	.L_x_10@srel
        /*00f4*/ 	.word	.L_x_44@srel
        /*00f8*/ 	.word	.L_x_45@srel


	//----- nvinfo : EIATTR_CRS_STACK_SIZE
	.align		4
.L_40:
        /*00fc*/ 	.byte	0x04, 0x1e
        /*00fe*/ 	.short	(.L_42 - .L_41)
.L_41:
        /*0100*/ 	.word	0x00000000


	//----- nvinfo : EIATTR_CBANK_PARAM_SIZE
	.align		4
.L_42:
        /*0104*/ 	.byte	0x03, 0x19
        /*0106*/ 	.short	0x0034


	//----- nvinfo : EIATTR_PARAM_CBANK
	.align		4
        /*0108*/ 	.byte	0x04, 0x0a
        /*010a*/ 	.short	(.L_44 - .L_43)
	.align		4
.L_43:
        /*010c*/ 	.word	index@(.nv.constant0._Z7computefiiiifPfS_fff)
        /*0110*/ 	.short	0x0380
        /*0112*/ 	.short	0x0034


	//----- nvinfo : EIATTR_SW_WAR
	.align		4
.L_44:
        /*0114*/ 	.byte	0x04, 0x36
        /*0116*/ 	.short	(.L_46 - .L_45)
.L_45:
        /*0118*/ 	.word	0x00000008
.L_46:


//--------------------- .nv.callgraph             --------------------------
	.section	.nv.callgraph,"",@"SHT_CUDA_CALLGRAPH"
	.align	4
	.sectionentsize	8
	.align		4
        /*0000*/ 	.word	0x00000000
	.align		4
        /*0004*/ 	.word	0xffffffff
	.align		4
        /*0008*/ 	.word	index@(_Z7computefiiiifPfS_fff)
	.align		4
        /*000c*/ 	.word	index@(vprintf)
	.align		4
        /*0010*/ 	.word	0x00000000
	.align		4
        /*0014*/ 	.word	0xfffffffe
	.align		4
        /*0018*/ 	.word	0x00000000
	.align		4
        /*001c*/ 	.word	0xfffffffd
	.align		4
        /*0020*/ 	.word	0x00000000
	.align		4
        /*0024*/ 	.word	0xfffffffc


//--------------------- .nv.constant4             --------------------------
	.section	.nv.constant4,"a",@progbits
	.align	8
	.align		8
.nv.constant4:
        /*0000*/ 	.dword	vprintf
	.align		8
        /*0008*/ 	.dword	$str


//--------------------- .nv.constant2._Z7computefiiiifPfS_fff --------------------------
	.section	.nv.constant2._Z7computefiiiifPfS_fff,"a",@progbits
	.sectionflags	@""
	.align	4
.nv.constant2._Z7computefiiiifPfS_fff:
        /*0000*/ 	.byte	0x50, 0x1f, 0x00, 0x00, 0xa0, 0x1d, 0x00, 0x00, 0xc0, 0x1a, 0x00, 0x00


//--------------------- .text._Z7computefiiiifPfS_fff --------------------------
	.section	.text._Z7computefiiiifPfS_fff,"ax",@progbits
	.align	128
        .global         _Z7computefiiiifPfS_fff
        .type           _Z7computefiiiifPfS_fff,@function
        .size           _Z7computefiiiifPfS_fff,(.L_x_46 - _Z7computefiiiifPfS_fff)
        .other          _Z7computefiiiifPfS_fff,@"STO_CUDA_ENTRY STV_DEFAULT"
_Z7computefiiiifPfS_fff:
.text._Z7computefiiiifPfS_fff:
[----:B------:R-:W0:Y:S08]  /*0000*/  LDC R1, c[0x0][0x37c] ;  /* 0x0000df00ff017b82 */ /* 0x000e300000000800 */
[----:B------:R-:W1:Y:S01]  /*0010*/  LDC.64 R2, c[0x0][0x388] ;  /* 0x0000e200ff027b82 */ /* 0x000e620000000a00 */
[----:B------:R-:W2:Y:S01]  /*0020*/  LDCU UR4, c[0x0][0x2f8] ;  /* 0x00005f00ff0477ac */ /* 0x000ea20008000800 */
[----:B0-----:R-:W-:Y:S01]  /*0030*/  VIADD R1, R1, 0xfffffff8 ;  /* 0xfffffff801017836 */ /* 0x001fe20000000000 */
[----:B------:R-:W0:Y:S05]  /*0040*/  LDCU UR5, c[0x0][0x2fc] ;  /* 0x00005f80ff0577ac */ /* 0x000e2a0008000800 */
[----:B------:R-:W3:Y:S08]  /*0050*/  LDC R4, c[0x0][0x384] ;  /* 0x0000e100ff047b82 */ /* 0x000ef00000000800 */
[----:B------:R-:W4:Y:S01]  /*0060*/  LDC R0, c[0x0][0x380] ;  /* 0x0000e000ff007b82 */ /* 0x000f220000000800 */
[----:B--2---:R-:W-:-:S02]  /*0070*/  IADD3 R6, P1, PT, R1, UR4, RZ ;  /* 0x0000000401067c10 */ /* 0x004fc4000ff3e0ff */
[----:B-1----:R-:W-:-:S03]  /*0080*/  VIMNMX R2, PT, PT, R2, R3, PT ;  /* 0x0000000302027248 */ /* 0x002fc60003fe0100 */
[----:B0-----:R-:W-:Y:S01]  /*0090*/  IMAD.X R7, RZ, RZ, UR5, P1 ;  /* 0x00000005ff077e24 */ /* 0x001fe200088e06ff */
[----:B------:R-:W-:-:S04]  /*00a0*/  ISETP.GE.AND P0, PT, R2, 0x1, PT ;  /* 0x000000010200780c */ /* 0x000fc80003f06270 */
[----:B---3--:R-:W-:-:S13]  /*00b0*/  ISETP.LT.OR P0, PT, R4, 0x1, !P0 ;  /* 0x000000010400780c */ /* 0x008fda0004701670 */
[----:B----4-:R-:W-:Y:S05]  /*00c0*/  @P0 BRA `(.L_x_0) ;  /* 0x0000001c00ac0947 */ /* 0x010fea0003800000 */
[----:B------:R-:W0:Y:S02]  /*00d0*/  LDC.64 R12, c[0x0][0x390] ;  /* 0x0000e400ff0c7b82 */ /* 0x000e240000000a00 */
[----:B0-----:R-:W-:Y:S01]  /*00e0*/  ISETP.GT.AND P0, PT, R12, RZ, PT ;  /* 0x000000ff0c00720c */ /* 0x001fe20003f04270 */
[----:B------:R-:W-:-:S12]  /*00f0*/  FADD R15, -R13, 1.45939996087929516526e+34 ;  /* 0x7833e28b0d0f7421 */ /* 0x000fd80000000100 */
[----:B------:R-:W-:Y:S05]  /*0100*/  @P0 BRA `(.L_x_1) ;  /* 0x0000000400a00947 */ /* 0x000fea0003800000 */
[C---:B------:R-:W-:Y:S01]  /*0110*/  LOP3.LUT R4, R3.reuse, 0x3, RZ, 0xc0, !PT ;  /* 0x0000000303047812 */ /* 0x040fe200078ec0ff */
[----:B------:R-:W-:Y:S01]  /*0120*/  UMOV UR4, URZ ;  /* 0x000000ff00047c82 */ /* 0x000fe20008000000 */
[----:B------:R-:W-:-:S07]  /*0130*/  LOP3.LUT R2, R3, 0x7ffffffc, RZ, 0xc0, !PT ;  /* 0x7ffffffc03027812 */ /* 0x000fce00078ec0ff */
.L_x_9:
[----:B------:R-:W0:Y:S01]  /*0140*/  LDCU UR5, c[0x0][0x384] ;  /* 0x00007080ff0577ac */ /* 0x000e220008000800 */
[----:B------:R-:W-:-:S04]  /*0150*/  UIADD3 UR4, UPT, UPT, UR4, 0x1, URZ ;  /* 0x0000000104047890 */ /* 0x000fc8000fffe0ff */
[----:B0-----:R-:W-:-:S03]  /*0160*/  UISETP.NE.AND UP1, UPT, UR4, UR5, UPT ;  /* 0x000000050400728c */ /* 0x001fc6000bf25270 */
[----:B------:R-:W-:-:S08]  /*0170*/  UMOV UR5, URZ ;  /* 0x000000ff00057c82 */ /* 0x000fd00008000000 */
.L_x_8:
[----:B------:R-:W0:Y:S01]  /*0180*/  LDCU.64 UR6, c[0x0][0x388] ;  /* 0x00007100ff0677ac */ /* 0x000e220008000a00 */
[----:B------:R-:W-:Y:S02]  /*0190*/  UIADD3 UR5, UPT, UPT, UR5, 0x1, URZ ;  /* 0x0000000105057890 */ /* 0x000fe4000fffe0ff */
[----:B0-----:R-:W-:Y:S02]  /*01a0*/  UISETP.GE.U32.AND UP0, UPT, UR7, 0x4, UPT ;  /* 0x000000040700788c */ /* 0x001fe4000bf06070 */
[----:B------:R-:W-:-:S07]  /*01b0*/  UISETP.NE.AND UP2, UPT, UR5, UR6, UPT ;  /* 0x000000060500728c */ /* 0x000fce000bf45270 */
[----:B------:R-:W-:Y:S05]  /*01c0*/  BRA.U !UP0, `(.L_x_2) ;  /* 0x0000000508387547 */ /* 0x000fea000b800000 */
[----:B------:R-:W-:Y:S01]  /*01d0*/  ISETP.GT.AND P0, PT, R2, RZ, PT ;  /* 0x000000ff0200720c */ /* 0x000fe20003f04270 */
[----:B------:R-:W-:-:S12]  /*01e0*/  UMOV UR6, URZ ;  /* 0x000000ff00067c82 */ /* 0x000fd80008000000 */
[----:B------:R-:W-:Y:S05]  /*01f0*/  @!P0 BRA `(.L_x_3) ;  /* 0x0000000400008947 */ /* 0x000fea0003800000 */
[----:B------:R-:W-:Y:S02]  /*0200*/  IADD3 R3, PT, PT, R2, -UR6, RZ ;  /* 0x8000000602037c10 */ /* 0x000fe4000fffe0ff */
[----:B------:R-:W-:Y:S02]  /*0210*/  PLOP3.LUT P0, PT, PT, PT, PT, 0x80, 0x8 ;  /* 0x000000000008781c */ /* 0x000fe40003f0f070 */
[----:B------:R-:W-:-:S13]  /*0220*/  ISETP.GT.AND P1, PT, R3, 0xc, PT ;  /* 0x0000000c0300780c */ /* 0x000fda0003f24270 */
[----:B------:R-:W-:Y:S05]  /*0230*/  @!P1 BRA `(.L_x_4) ;  /* 0x0000000000949947 */ /* 0x000fea0003800000 */
[----:B------:R-:W-:Y:S01]  /*0240*/  PLOP3.LUT P0, PT, PT, PT, PT, 0x8, 0x80 ;  /* 0x000000000080781c */ /* 0x000fe20003f0e170 */
[----:B------:R-:W-:-:S12]  /*0250*/  VIADD R3, R2, 0xfffffff4 ;  /* 0xfffffff402037836 */ /* 0x000fd80000000000 */
.L_x_5:
[----:B------:R-:W-:Y:S01]  /*0260*/  FSETP.NEU.AND P1, PT, R0, 1.0452000501550859729e-37, PT ;  /* 0x020e43e80000780b */ /* 0x000fe20003f2d000 */
[----:B------:R-:W-:-:S03]  /*0270*/  UIADD3 UR6, UPT, UPT, UR6, 0x10, URZ ;  /* 0x0000001006067890 */ /* 0x000fc6000fffe0ff */
[----:B------:R-:W-:-:S03]  /*0280*/  FSEL R0, R15, R0, !P1 ;  /* 0x000000000f007208 */ /* 0x000fc60004800000 */
[----:B------:R-:W-:Y:S02]  /*0290*/  ISETP.LE.AND P2, PT, R3, UR6, PT ;  /* 0x0000000603007c0c */ /* 0x000fe4000bf43270 */
[----:B------:R-:W-:-:S04]  /*02a0*/  FSETP.NEU.AND P1, PT, R0, 1.0452000501550859729e-37, PT ;  /* 0x020e43e80000780b */ /* 0x000fc80003f2d000 */
[----:B------:R-:W-:-:S04]  /*02b0*/  FSEL R0, R15, R0, !P1 ;  /* 0x000000000f007208 */ /* 0x000fc80004800000 */
        /* <DEDUP_REMOVED lines=27> */
[----:B------:R-:W-:Y:S01]  /*0470*/  FSEL R0, R15, R0, !P1 ;  /* 0x000000000f007208 */ /* 0x000fe20004800000 */
[----:B------:R-:W-:Y:S08]  /*0480*/  @!P2 BRA `(.L_x_5) ;  /* 0xfffffffc0074a947 */ /* 0x000ff0000383ffff */
.L_x_4:
[----:B------:R-:W-:-:S05]  /*0490*/  VIADD R3, R2, -UR6 ;  /* 0x8000000602037c36 */ /* 0x000fca0008000000 */
[----:B------:R-:W-:-:S13]  /*04a0*/  ISETP.GT.AND P1, PT, R3, 0x4, PT ;  /* 0x000000040300780c */ /* 0x000fda0003f24270 */
[----:B------:R-:W-:Y:S05]  /*04b0*/  @!P1 BRA `(.L_x_6) ;  /* 0x0000000000489947 */ /* 0x000fea0003800000 */
[----:B------:R-:W-:Y:S01]  /*04c0*/  FSETP.NEU.AND P0, PT, R0, 1.0452000501550859729e-37, PT ;  /* 0x020e43e80000780b */ /* 0x000fe20003f0d000 */
[----:B------:R-:W-:-:S03]  /*04d0*/  UIADD3 UR6, UPT, UPT, UR6, 0x8, URZ ;  /* 0x0000000806067890 */ /* 0x000fc6000fffe0ff */
        /* <DEDUP_REMOVED lines=12> */
[----:B------:R-:W-:Y:S02]  /*05a0*/  FSEL R0, R15, R0, !P0 ;  /* 0x000000000f007208 */ /* 0x000fe40004000000 */
[----:B------:R-:W-:Y:S02]  /*05b0*/  PLOP3.LUT P0, PT, PT, PT, PT, 0x8, 0x80 ;  /* 0x000000000080781c */ /* 0x000fe40003f0e170 */
[----:B------:R-:W-:-:S04]  /*05c0*/  FSETP.NEU.AND P1, PT, R0, 1.0452000501550859729e-37, PT ;  /* 0x020e43e80000780b */ /* 0x000fc80003f2d000 */
[----:B------:R-:W-:-:S09]  /*05d0*/  FSEL R0, R15, R0, !P1 ;  /* 0x000000000f007208 */ /* 0x000fd20004800000 */
.L_x_6:
[----:B------:R-:W-:-:S13]  /*05e0*/  ISETP.NE.OR P0, PT, R2, UR6, P0 ;  /* 0x0000000602007c0c */ /* 0x000fda0008705670 */
[----:B------:R-:W-:Y:S05]  /*05f0*/  @!P0 BRA `(.L_x_2) ;  /* 0x00000000002c8947 */ /* 0x000fea0003800000 */
.L_x_3:
[----:B------:R-:W-:Y:S01]  /*0600*/  FSETP.NEU.AND P0, PT, R0, 1.0452000501550859729e-37, PT ;  /* 0x020e43e80000780b */ /* 0x000fe20003f0d000 */
[----:B------:R-:W-:-:S03]  /*0610*/  UIADD3 UR6, UPT, UPT, UR6, 0x4, URZ ;  /* 0x0000000406067890 */ /* 0x000fc6000fffe0ff */
[----:B------:R-:W-:-:S04]  /*0620*/  FSEL R0, R15, R0, !P0 ;  /* 0x000000000f007208 */ /* 0x000fc80004000000 */
[----:B------:R-:W-:-:S04]  /*0630*/  FSETP.NEU.AND P0, PT, R0, 1.0452000501550859729e-37, PT ;  /* 0x020e43e80000780b */ /* 0x000fc80003f0d000 */
[----:B------:R-:W-:-:S04]  /*0640*/  FSEL R0, R15, R0, !P0 ;  /* 0x000000000f007208 */ /* 0x000fc80004000000 */
[----:B------:R-:W-:-:S04]  /*0650*/  FSETP.NEU.AND P0, PT, R0, 1.0452000501550859729e-37, PT ;  /* 0x020e43e80000780b */ /* 0x000fc80003f0d000 */
[----:B------:R-:W-:Y:S02]  /*0660*/  FSEL R0, R15, R0, !P0 ;  /* 0x000000000f007208 */ /* 0x000fe40004000000 */
[----:B------:R-:W-:Y:S02]  /*0670*/  ISETP.NE.AND P0, PT, R2, UR6, PT ;  /* 0x0000000602007c0c */ /* 0x000fe4000bf05270 */
[----:B------:R-:W-:-:S04]  /*0680*/  FSETP.NEU.AND P1, PT, R0, 1.0452000501550859729e-37, PT ;  /* 0x020e43e80000780b */ /* 0x000fc80003f2d000 */
[----:B------:R-:W-:-:S07]  /*0690*/  FSEL R0, R15, R0, !P1 ;  /* 0x000000000f007208 */ /* 0x000fce0004800000 */
[----:B------:R-:W-:Y:S05]  /*06a0*/  @P0 BRA `(.L_x_3) ;  /* 0xfffffffc00d40947 */ /* 0x000fea000383ffff */
.L_x_2:
[----:B------:R-:W-:-:S13]  /*06b0*/  ISETP.NE.AND P0, PT, R4, RZ, PT ;  /* 0x000000ff0400720c */ /* 0x000fda0003f05270 */
[----:B------:R-:W-:Y:S05]  /*06c0*/  @!P0 BRA `(.L_x_7) ;  /* 0x0000000000248947 */ /* 0x000fea0003800000 */
[----:B------:R-:W-:Y:S02]  /*06d0*/  ISETP.NE.AND P0, PT, R4, 0x1, PT ;  /* 0x000000010400780c */ /* 0x000fe40003f05270 */
[----:B------:R-:W-:-:S04]  /*06e0*/  FSETP.NEU.AND P1, PT, R0, 1.0452000501550859729e-37, PT ;  /* 0x020e43e80000780b */ /* 0x000fc80003f2d000 */
[----:B------:R-:W-:-:S07]  /*06f0*/  FSEL R0, R15, R0, !P1 ;  /* 0x000000000f007208 */ /* 0x000fce0004800000 */
[----:B------:R-:W-:Y:S05]  /*0700*/  @!P0 BRA `(.L_x_7) ;  /* 0x0000000000148947 */ /* 0x000fea0003800000 */
[----:B------:R-:W-:Y:S02]  /*0710*/  ISETP.NE.AND P0, PT, R4, 0x2, PT ;  /* 0x000000020400780c */ /* 0x000fe40003f05270 */
[----:B------:R-:W-:-:S04]  /*0720*/  FSETP.NEU.AND P1, PT, R0, 1.0452000501550859729e-37, PT ;  /* 0x020e43e80000780b */ /* 0x000fc80003f2d000 */
[----:B------:R-:W-:-:S07]  /*0730*/  FSEL R0, R15, R0, !P1 ;  /* 0x000000000f007208 */ /* 0x000fce0004800000 */
[----:B------:R-:W-:-:S04]  /*0740*/  @P0 FSETP.NEU.AND P1, PT, R0, 1.0452000501550859729e-37, PT ;  /* 0x020e43e80000080b */ /* 0x000fc80003f2d000 */
[----:B------:R-:W-:-:S09]  /*0750*/  @P0 FSEL R0, R15, R0, !P1 ;  /* 0x000000000f000208 */ /* 0x000fd20004800000 */
.L_x_7:
[----:B------:R-:W-:Y:S05]  /*0760*/  BRA.U UP2, `(.L_x_8) ;  /* 0xfffffff902847547 */ /* 0x000fea000b83ffff */
[----:B------:R-:W-:Y:S05]  /*0770*/  BRA.U UP1, `(.L_x_9) ;  /* 0xfffffff901707547 */ /* 0x000fea000b83ffff */
[----:B------:R-:W-:Y:S05]  /*0780*/  BRA `(.L_x_0) ;  /* 0x0000001400fc7947 */ /* 0x000fea0003800000 */
.L_x_1:
[----:B------:R-:W0:Y:S01]  /*0790*/  LDC.64 R2, c[0x0][0x3a8] ;  /* 0x0000ea00ff027b82 */ /* 0x000e220000000a00 */
[----:B------:R-:W-:Y:S01]  /*07a0*/  HFMA2 R4, -RZ, RZ, 7820, -48.46875 ;  /* 0x6fa3d20fff047431 */ /* 0x000fe200000001ff */
[C---:B------:R-:W-:Y:S01]  /*07b0*/  LOP3.LUT R14, R12.reuse, 0x7ffffff8, RZ, 0xc0, !PT ;  /* 0x7ffffff80c0e7812 */ /* 0x040fe200078ec0ff */
[----:B------:R-:W1:Y:S01]  /*07c0*/  LDCU.64 UR14, c[0x0][0x358] ;  /* 0x00006b00ff0e77ac */ /* 0x000e620008000a00 */
[C---:B------:R-:W-:Y:S02]  /*07d0*/  LOP3.LUT R19, R12.reuse, 0x7, RZ, 0xc0, !PT ;  /* 0x000000070c137812 */ /* 0x040fe400078ec0ff */
[----:B------:R-:W-:Y:S01]  /*07e0*/  LOP3.LUT R12, R12, 0x3, RZ, 0xc0, !PT ;  /* 0x000000030c0c7812 */ /* 0x000fe200078ec0ff */
[----:B------:R-:W-:Y:S01]  /*07f0*/  IMAD.MOV R10, RZ, RZ, -R14 ;  /* 0x000000ffff0a7224 */ /* 0x000fe200078e0a0e */
[----:B------:R-:W-:Y:S01]  /*0800*/  UMOV UR4, URZ ;  /* 0x000000ff00047c82 */ /* 0x000fe20008000000 */
[----:B0-----:R-:W-:Y:S01]  /*0810*/  FFMA R13, R3, -R4, -1.5554412954005469487e-43 ;  /* 0x8000006f030d7423 */ /* 0x001fe20000000804 */
[----:B-1----:R-:W-:-:S07]  /*0820*/  FMUL R11, R2, 1.14140002808573346539e+34 ;  /* 0x780cb03c020b7820 */ /* 0x002fce0000400000 */
.L_x_31:
[----:B------:R-:W0:Y:S01]  /*0830*/  LDCU UR5, c[0x0][0x384] ;  /* 0x00007080ff0577ac */ /* 0x000e220008000800 */
[----:B------:R-:W-:-:S04]  /*0840*/  UIADD3 UR4, UPT, UPT, UR4, 0x1, URZ ;  /* 0x0000000104047890 */ /* 0x000fc8000fffe0ff */
[----:B0-----:R-:W-:-:S03]  /*0850*/  UISETP.NE.AND UP0, UPT, UR4, UR5, UPT ;  /* 0x000000050400728c */ /* 0x001fc6000bf05270 */
[----:B------:R-:W-:-:S08]  /*0860*/  UMOV UR5, URZ ;  /* 0x000000ff00057c82 */ /* 0x000fd00008000000 */
.L_x_30:
[----:B------:R-:W0:Y:S01]  /*0870*/  LDCU UR6, c[0x0][0x388] ;  /* 0x00007100ff0677ac */ /* 0x000e220008000800 */
[----:B------:R-:W-:-:S04]  /*0880*/  UIADD3 UR5, UPT, UPT, UR5, 0x1, URZ ;  /* 0x0000000105057890 */ /* 0x000fc8000fffe0ff */
[----:B0-----:R-:W-:-:S03]  /*0890*/  UISETP.NE.AND UP1, UPT, UR5, UR6, UPT ;  /* 0x000000060500728c */ /* 0x001fc6000bf25270 */
[----:B------:R-:W-:-:S08]  /*08a0*/  UMOV UR6, URZ ;  /* 0x000000ff00067c82 */ /* 0x000fd00008000000 */
.L_x_29:
[----:B------:R-:W0:Y:S01]  /*08b0*/  LDCU UR7, c[0x0][0x38c] ;  /* 0x00007180ff0777ac */ /* 0x000e220008000800 */
[----:B------:R-:W-:Y:S01]  /*08c0*/  FSETP.NEU.AND P0, PT, R0, 1.0452000501550859729e-37, PT ;  /* 0x020e43e80000780b */ /* 0x000fe20003f0d000 */
[----:B------:R-:W-:-:S04]  /*08d0*/  UIADD3 UR6, UPT, UPT, UR6, 0x1, URZ ;  /* 0x0000000106067890 */ /* 0x000fc8000fffe0ff */
[----:B0-----:R-:W-:-:S08]  /*08e0*/  UISETP.NE.AND UP2, UPT, UR6, UR7, UPT ;  /* 0x000000070600728c */ /* 0x001fd0000bf45270 */
[----:B------:R-:W-:Y:S05]  /*08f0*/  @P0 BRA `(.L_x_10) ;  /* 0x0000001400940947 */ /* 0x000fea0003800000 */
[----:B------:R-:W0:Y:S01]  /*0900*/  LDCU UR7, c[0x0][0x390] ;  /* 0x00007200ff0777ac */ /* 0x000e220008000800 */
[----:B------:R-:W-:Y:S01]  /*0910*/  IMAD.MOV.U32 R20, RZ, RZ, RZ ;  /* 0x000000ffff147224 */ /* 0x000fe200078e00ff */
[----:B------:R-:W-:Y:S01]  /*0920*/  MOV R0, R15 ;  /* 0x0000000f00007202 */ /* 0x000fe20000000f00 */
[----:B0-----:R-:W-:-:S09]  /*0930*/  UISETP.GE.U32.AND UP3, UPT, UR7, 0x8, UPT ;  /* 0x000000080700788c */ /* 0x001fd2000bf66070 */
[----:B------:R-:W-:Y:S05]  /*0940*/  BRA.U !UP3, `(.L_x_11) ;  /* 0x000000090bd07547 */ /* 0x000fea000b800000 */
[----:B------:R-:W0:Y:S01]  /*0950*/  LDCU.64 UR10, c[0x0][0x398] ;  /* 0x00007300ff0a77ac */ /* 0x000e220008000a00 */
[----:B------:R-:W-:Y:S02]  /*0960*/  IMAD.MOV.U32 R20, RZ, RZ, R10 ;  /* 0x000000ffff147224 */ /* 0x000fe400078e000a */
[----:B------:R-:W-:Y:S01]  /*0970*/  IMAD.MOV.U32 R0, RZ, RZ, R15 ;  /* 0x000000ffff007224 */ /* 0x000fe200078e000f */
[----:B------:R-:W1:Y:S01]  /*0980*/  LDCU.64 UR12, c[0x0][0x3a0] ;  /* 0x00007400ff0c77ac */ /* 0x000e620008000a00 */
[----:B------:R-:W2:Y:S01]  /*0990*/  LDCU UR16, c[0x0][0x3b0] ;  /* 0x00007600ff1077ac */ /* 0x000ea20008000800 */
[----:B0-----:R-:W-:Y:S02]  /*09a0*/  UIADD3 UR9, UP3, UPT, UR10, 0x10, URZ ;  /* 0x000000100a097890 */ /* 0x001fe4000ff7e0ff */
[----:B-1----:R-:W-:Y:S02]  /*09b0*/  UIADD3 UR7, UP4, UPT, UR12, 0x10, URZ ;  /* 0x000000100c077890 */ /* 0x002fe4000ff9e0ff */
[----:B------:R-:W-:-:S02]  /*09c0*/  UIADD3.X UR10, UPT, UPT, URZ, UR11, URZ, UP3, !UPT ;  /* 0x0000000bff0a7290 */ /* 0x000fc40009ffe4ff */
[----:B------:R-:W-:Y:S01]  /*09d0*/  MOV R4, UR9 ;  /* 0x0000000900047c02 */ /* 0x000fe20008000f00 */
[----:B------:R-:W-:Y:S01]  /*09e0*/  UIADD3.X UR8, UPT, UPT, URZ, UR13, URZ, UP4, !UPT ;  /* 0x0000000dff087290 */ /* 0x000fe2000a7fe4ff */
[----:B------:R-:W-:Y:S02]  /*09f0*/  IMAD.U32 R8, RZ, RZ, UR7 ;  /* 0x00000007ff087e24 */ /* 0x000fe4000f8e00ff */
[----:B------:R-:W-:-:S03]  /*0a00*/  IMAD.U32 R5, RZ, RZ, UR10 ;  /* 0x0000000aff057e24 */ /* 0x000fc6000f8e00ff */
[----:B--2---:R-:W-:-:S07]  /*0a10*/  MOV R9, UR8 ;  /* 0x0000000800097c02 */ /* 0x004fce0008000f00 */
.L_x_20:
[----:B------:R0:W-:Y:S04]  /*0a20*/  STG.E desc[UR14][R4.64+-0x10], R11 ;  /* 0xfffff00b04007986 */ /* 0x0001e8000c10190e */
[----:B------:R0:W-:Y:S04]  /*0a30*/  STG.E desc[UR14][R8.64+-0x10], R13 ;  /* 0xfffff00d08007986 */ /* 0x0001e8000c10190e */
[----:B------:R-:W2:Y:S01]  /*0a40*/  LDG.E R2, desc[UR14][R4.64+-0x10] ;  /* 0xfffff00e04027981 */ /* 0x000ea2000c1e1900 */
[----:B------:R-:W-:Y:S01]  /*0a50*/  IMAD.MOV.U32 R16, RZ, RZ, 0x7ac9575e ;  /* 0x7ac9575eff107424 */ /* 0x000fe200078e00ff */
[----:B------:R-:W-:Y:S01]  /*0a60*/  IADD3 R20, PT, PT, R20, 0x8, RZ ;  /* 0x0000000814147810 */ /* 0x000fe20007ffe0ff */
[----:B------:R-:W-:-:S03]  /*0a70*/  IMAD.MOV.U32 R3, RZ, RZ, 0x422bfa1 ;  /* 0x0422bfa1ff037424 */ /* 0x000fc600078e00ff */
[----:B------:R-:W-:Y:S01]  /*0a80*/  ISETP.NE.AND P2, PT, R20, RZ, PT ;  /* 0x000000ff1400720c */ /* 0x000fe20003f45270 */
[----:B------:R-:W-:-:S04]  /*0a90*/  FFMA R3, R16, -R3, 1 ;  /* 0x3f80000010037423 */ /* 0x000fc80000000803 */
[----:B------:R-:W-:Y:S01]  /*0aa0*/  FFMA R3, R3, R16, 5.22711842824147194755e+35 ;  /* 0x7ac9575e03037423 */ /* 0x000fe20000000010 */
[----:B--2---:R-:W-:-:S04]  /*0ab0*/  FMUL R2, R2, R13 ;  /* 0x0000000d02027220 */ /* 0x004fc80000400000 */
[----:B------:R-:W-:-:S04]  /*0ac0*/  FMUL R2, R2, UR16 ;  /* 0x0000001002027c20 */ /* 0x000fc80008400000 */
[----:B------:R-:W1:Y:S01]  /*0ad0*/  FCHK P0, R2, 1.9131000161739467294e-36 ;  /* 0x0422bfa102007902 */ /* 0x000e620000000000 */
[----:B------:R-:W-:-:S04]  /*0ae0*/  FFMA R16, R2, R3, RZ ;  /* 0x0000000302107223 */ /* 0x000fc800000000ff */
[----:B------:R-:W-:-:S04]  /*0af0*/  FFMA R17, R16, -1.9131000161739467294e-36, R2 ;  /* 0x8422bfa110117823 */ /* 0x000fc80000000002 */
[----:B------:R-:W-:Y:S01]  /*0b00*/  FFMA R23, R3, R17, R16 ;  /* 0x0000001103177223 */ /* 0x000fe20000000010 */
[----:B01----:R-:W-:Y:S06]  /*0b10*/  @!P0 BRA `(.L_x_12) ;  /* 0x0000000000108947 */ /* 0x003fec0003800000 */
[----:B------:R-:W-:Y:S01]  /*0b20*/  IMAD.MOV.U32 R3, RZ, RZ, 0x422bfa1 ;  /* 0x0422bfa1ff037424 */ /* 0x000fe200078e00ff */
[----:B------:R-:W-:-:S07]  /*0b30*/  MOV R16, 0xb50 ;  /* 0x00000b5000107802 */ /* 0x000fce0000000f00 */
[----:B------:R-:W-:Y:S05]  /*0b40*/  CALL.REL.NOINC `($__internal_0_$__cuda_sm3x_div_rn_noftz_f32_slowpath) ;  /* 0x0000001400347944 */ /* 0x000fea0003c00000 */
[----:B------:R-:W-:-:S07]  /*0b50*/  IMAD.MOV.U32 R23, RZ, RZ, R17 ;  /* 0x000000ffff177224 */ /* 0x000fce00078e0011 */
.L_x_12:
[----:B------:R0:W-:Y:S04]  /*0b60*/  STG.E desc[UR14][R4.64+-0xc], R11 ;  /* 0xfffff40b04007986 */ /* 0x0001e8000c10190e */
[----:B------:R0:W-:Y:S04]  /*0b70*/  STG.E desc[UR14][R8.64+-0xc], R13 ;  /* 0xfffff40d08007986 */ /* 0x0001e8000c10190e */
[----:B------:R-:W2:Y:S01]  /*0b80*/  LDG.E R2, desc[UR14][R4.64+-0xc] ;  /* 0xfffff40e04027981 */ /* 0x000ea2000c1e1900 */
[----:B------:R-:W-:Y:S02]  /*0b90*/  HFMA2 R3, -RZ, RZ, 55584, 117.875 ;  /* 0x7ac9575eff037431 */ /* 0x000fe400000001ff */
[----:B------:R-:W-:-:S02]  /*0ba0*/  IMAD.MOV.U32 R16, RZ, RZ, 0x422bfa1 ;  /* 0x0422bfa1ff107424 */ /* 0x000fc400078e00ff */
[----:B------:R-:W-:Y:S02]  /*0bb0*/  FADD R23, -R23, R0 ;  /* 0x0000000017177221 */ /* 0x000fe40000000100 */
[----:B------:R-:W-:Y:S01]  /*0bc0*/  FFMA R16, R3, -R16, 1 ;  /* 0x3f80000003107423 */ /* 0x000fe20000000810 */
[----:B--2---:R-:W-:-:S04]  /*0bd0*/  FMUL R2, R2, R13 ;  /* 0x0000000d02027220 */ /* 0x004fc80000400000 */
[----:B------:R-:W-:Y:S01]  /*0be0*/  FMUL R18, R2, UR16 ;  /* 0x0000001002127c20 */ /* 0x000fe20008400000 */
[----:B------:R-:W-:-:S03]  /*0bf0*/  FFMA R2, R16, R3, 5.22711842824147194755e+35 ;  /* 0x7ac9575e10027423 */ /* 0x000fc60000000003 */
[----:B------:R-:W1:Y:S01]  /*0c00*/  FCHK P0, R18, 1.9131000161739467294e-36 ;  /* 0x0422bfa112007902 */ /* 0x000e620000000000 */
[----:B------:R-:W-:-:S04]  /*0c10*/  FFMA R3, R2, R18, RZ ;  /* 0x0000001202037223 */ /* 0x000fc800000000ff */
[----:B------:R-:W-:-:S04]  /*0c20*/  FFMA R16, R3, -1.9131000161739467294e-36, R18 ;  /* 0x8422bfa103107823 */ /* 0x000fc80000000012 */
[----:B------:R-:W-:Y:S01]  /*0c30*/  FFMA R2, R2, R16, R3 ;  /* 0x0000001002027223 */ /* 0x000fe20000000003 */
[----:B01----:R-:W-:Y:S06]  /*0c40*/  @!P0 BRA `(.L_x_13) ;  /* 0x0000000000148947 */ /* 0x003fec0003800000 */
[----:B------:R-:W-:Y:S01]  /*0c50*/  IMAD.MOV.U32 R2, RZ, RZ, R18 ;  /* 0x000000ffff027224 */ /* 0x000fe200078e0012 */
[----:B------:R-:W-:Y:S02]  /*0c60*/  MOV R3, 0x422bfa1 ;  /* 0x0422bfa100037802 */ /* 0x000fe40000000f00 */
[----:B------:R-:W-:-:S07]  /*0c70*/  MOV R16, 0xc90 ;  /* 0x00000c9000107802 */ /* 0x000fce0000000f00 */
[----:B------:R-:W-:Y:S05]  /*0c80*/  CALL.REL.NOINC `($__internal_0_$__cuda_sm3x_div_rn_noftz_f32_slowpath) ;  /* 0x0000001000e47944 */ /* 0x000fea0003c00000 */
[----:B------:R-:W-:-:S07]  /*0c90*/  IMAD.MOV.U32 R2, RZ, RZ, R17 ;  /* 0x000000ffff027224 */ /* 0x000fce00078e0011 */
.L_x_13:
[----:B------:R0:W-:Y:S04]  /*0ca0*/  STG.E desc[UR14][R4.64+-0x8], R11 ;  /* 0xfffff80b04007986 */ /* 0x0001e8000c10190e */
[----:B------:R0:W-:Y:S04]  /*0cb0*/  STG.E desc[UR14][R8.64+-0x8], R13 ;  /* 0xfffff80d08007986 */ /* 0x0001e8000c10190e */
[----:B------:R-:W2:Y:S01]  /*0cc0*/  LDG.E R0, desc[UR14][R4.64+-0x8] ;  /* 0xfffff80e04007981 */ /* 0x000ea2000c1e1900 */
[----:B------:R-:W-:Y:S01]  /*0cd0*/  MOV R16, 0x422bfa1 ;  /* 0x0422bfa100107802 */ /* 0x000fe20000000f00 */
[----:B------:R-:W-:-:S02]  /*0ce0*/  IMAD.MOV.U32 R3, RZ, RZ, 0x7ac9575e ;  /* 0x7ac9575eff037424 */ /* 0x000fc400078e00ff */
[----:B------:R-:W-:Y:S02]  /*0cf0*/  FADD R23, R23, -R2 ;  /* 0x8000000217177221 */ /* 0x000fe40000000000 */
        /* <DEDUP_REMOVED lines=10> */
[----:B------:R-:W-:Y:S01]  /*0da0*/  MOV R16, 0xdd0 ;  /* 0x00000dd000107802 */ /* 0x000fe20000000f00 */
[----:B------:R-:W-:-:S07]  /*0db0*/  IMAD.MOV.U32 R3, RZ, RZ, 0x422bfa1 ;  /* 0x0422bfa1ff037424 */ /* 0x000fce00078e00ff */
[----:B------:R-:W-:Y:S05]  /*0dc0*/  CALL.REL.NOINC `($__internal_0_$__cuda_sm3x_div_rn_noftz_f32_slowpath) ;  /* 0x0000001000947944 */ /* 0x000fea0003c00000 */
[----:B------:R-:W-:-:S07]  /*0dd0*/  MOV R16, R17 ;  /* 0x0000001100107202 */ /* 0x000fce0000000f00 */
.L_x_14:
[----:B------:R0:W-:Y:S04]  /*0de0*/  STG.E desc[UR14][R4.64+-0x4], R11 ;  /* 0xfffffc0b04007986 */ /* 0x0001e8000c10190e */
[----:B------:R0:W-:Y:S04]  /*0df0*/  STG.E desc[UR14][R8.64+-0x4], R13 ;  /* 0xfffffc0d08007986 */ /* 0x0001e8000c10190e */
[----:B------:R-:W2:Y:S01]  /*0e00*/  LDG.E R0, desc[UR14][R4.64+-0x4] ;  /* 0xfffffc0e04007981 */ /* 0x000ea2000c1e1900 */
[----:B------:R-:W-:Y:S02]  /*0e10*/  IMAD.MOV.U32 R2, RZ, RZ, 0x7ac9575e ;  /* 0x7ac9575eff027424 */ /* 0x000fe400078e00ff */
[----:B------:R-:W-:Y:S01]  /*0e20*/  FADD R23, R23, -R16 ;  /* 0x8000001017177221 */ /* 0x000fe20000000000 */
[----:B------:R-:W-:-:S04]  /*0e30*/  IMAD.MOV.U32 R3, RZ, RZ, 0x422bfa1 ;  /* 0x0422bfa1ff037424 */ /* 0x000fc800078e00ff */
        /* <DEDUP_REMOVED lines=9> */
[----:B------:R-:W-:Y:S01]  /*0ed0*/  MOV R2, R18 ;  /* 0x0000001200027202 */ /* 0x000fe20000000f00 */
[----:B------:R-:W-:Y:S01]  /*0ee0*/  IMAD.MOV.U32 R3, RZ, RZ, 0x422bfa1 ;  /* 0x0422bfa1ff037424 */ /* 0x000fe200078e00ff */
[----:B------:R-:W-:-:S07]  /*0ef0*/  MOV R16, 0xf10 ;  /* 0x00000f1000107802 */ /* 0x000fce0000000f00 */
[----:B------:R-:W-:Y:S05]  /*0f00*/  CALL.REL.NOINC `($__internal_0_$__cuda_sm3x_div_rn_noftz_f32_slowpath) ;  /* 0x0000001000447944 */ /* 0x000fea0003c00000 */
[----:B------:R-:W-:-:S07]  /*0f10*/  MOV R2, R17 ;  /* 0x0000001100027202 */ /* 0x000fce0000000f00 */
.L_x_15:
[----:B------:R0:W-:Y:S04]  /*0f20*/  STG.E desc[UR14][R4.64], R11 ;  /* 0x0000000b04007986 */ /* 0x0001e8000c10190e */
[----:B------:R0:W-:Y:S04]  /*0f30*/  STG.E desc[UR14][R8.64], R13 ;  /* 0x0000000d08007986 */ /* 0x0001e8000c10190e */
[----:B------:R-:W2:Y:S01]  /*0f40*/  LDG.E R0, desc[UR14][R4.64] ;  /* 0x0000000e04007981 */ /* 0x000ea2000c1e1900 */
[----:B------:R-:W-:Y:S02]  /*0f50*/  HFMA2 R16, -RZ, RZ, 6.306171417236328125e-05, -1.9072265625 ;  /* 0x0422bfa1ff107431 */ /* 0x000fe400000001ff */
        /* <DEDUP_REMOVED lines=16> */
.L_x_16:
        /* <DEDUP_REMOVED lines=20> */
.L_x_17:
        /* <DEDUP_REMOVED lines=20> */
.L_x_18:
        /* <DEDUP_REMOVED lines=20> */
.L_x_19:
[----:B------:R-:W-:Y:S01]  /*1420*/  IADD3 R4, P0, PT, R4, 0x20, RZ ;  /* 0x0000002004047810 */ /* 0x000fe20007f1e0ff */
[----:B------:R-:W-:Y:S01]  /*1430*/  FADD R0, R23, -R0 ;  /* 0x8000000017007221 */ /* 0x000fe20000000000 */
[----:B------:R-:W-:-:S03]  /*1440*/  IADD3 R8, P1, PT, R8, 0x20, RZ ;  /* 0x0000002008087810 */ /* 0x000fc60007f3e0ff */
[----:B------:R-:W-:Y:S01]  /*1450*/  IMAD.X R5, RZ, RZ, R5, P0 ;  /* 0x000000ffff057224 */ /* 0x000fe200000e0605 */
[----:B------:R-:W-:Y:S01]  /*1460*/  IADD3.X R9, PT, PT, RZ, R9, RZ, P1, !PT ;  /* 0x00000009ff097210 */ /* 0x000fe20000ffe4ff */
[----:B------:R-:W-:Y:S08]  /*1470*/  @P2 BRA `(.L_x_20) ;  /* 0xfffffff400682947 */ /* 0x000ff0000383ffff */
[----:B------:R-:W-:-:S07]  /*1480*/  IMAD.MOV.U32 R20, RZ, RZ, R14 ;  /* 0x000000ffff147224 */ /* 0x000fce00078e000e */
.L_x_11:
[----:B------:R-:W-:-:S13]  /*1490*/  ISETP.NE.AND P0, PT, R19, RZ, PT ;  /* 0x000000ff1300720c */ /* 0x000fda0003f05270 */
[----:B------:R-:W-:Y:S05]  /*14a0*/  @!P0 BRA `(.L_x_10) ;  /* 0x0000000800a88947 */ /* 0x000fea0003800000 */
[----:B------:R-:W-:-:S04]  /*14b0*/  IADD3 R2, PT, PT, R19, -0x1, RZ ;  /* 0xffffffff13027810 */ /* 0x000fc80007ffe0ff */
[----:B------:R-:W-:-:S13]  /*14c0*/  ISETP.GE.U32.AND P0, PT, R2, 0x3, PT ;  /* 0x000000030200780c */ /* 0x000fda0003f06070 */
[----:B------:R-:W-:Y:S05]  /*14d0*/  @!P0 BRA `(.L_x_21) ;  /* 0x0000000400648947 */ /* 0x000fea0003800000 */
[----:B------:R-:W0:Y:S01]  /*14e0*/  LDC.64 R4, c[0x0][0x398] ;  /* 0x0000e600ff047b82 */ /* 0x000e220000000a00 */
[----:B------:R-:W1:Y:S07]  /*14f0*/  LDCU UR7, c[0x0][0x3b0] ;  /* 0x00007600ff0777ac */ /* 0x000e6e0008000800 */
[----:B------:R-:W2:Y:S01]  /*1500*/  LDC.64 R8, c[0x0][0x3a0] ;  /* 0x0000e800ff087b82 */ /* 0x000ea20000000a00 */
[----:B0-----:R-:W-:-:S05]  /*1510*/  IMAD.WIDE.U32 R4, R20, 0x4, R4 ;  /* 0x0000000414047825 */ /* 0x001fca00078e0004 */
[----:B------:R0:W-:Y:S01]  /*1520*/  STG.E desc[UR14][R4.64], R11 ;  /* 0x0000000b04007986 */ /* 0x0001e2000c10190e */
[----:B--2---:R-:W-:-:S05]  /*1530*/  IMAD.WIDE.U32 R8, R20, 0x4, R8 ;  /* 0x0000000414087825 */ /* 0x004fca00078e0008 */
[----:B------:R0:W-:Y:S04]  /*1540*/  STG.E desc[UR14][R8.64], R13 ;  /* 0x0000000d08007986 */ /* 0x0001e8000c10190e */
[----:B------:R-:W2:Y:S01]  /*1550*/  LDG.E R2, desc[UR14][R4.64] ;  /* 0x0000000e04027981 */ /* 0x000ea2000c1e1900 */
[----:B------:R-:W-:Y:S02]  /*1560*/  HFMA2 R16, -RZ, RZ, 6.306171417236328125e-05, -1.9072265625 ;  /* 0x0422bfa1ff107431 */ /* 0x000fe400000001ff */
[----:B------:R-:W-:-:S04]  /*1570*/  IMAD.MOV.U32 R3, RZ, RZ, 0x7ac9575e ;  /* 0x7ac9575eff037424 */ /* 0x000fc800078e00ff */
[----:B------:R-:W-:Y:S01]  /*1580*/  FFMA R16, R3, -R16, 1 ;  /* 0x3f80000003107423 */ /* 0x000fe20000000810 */
[----:B--2---:R-:W-:-:S04]  /*1590*/  FMUL R2, R2, R13 ;  /* 0x0000000d02027220 */ /* 0x004fc80000400000 */
[----:B-1----:R-:W-:Y:S01]  /*15a0*/  FMUL R18, R2, UR7 ;  /* 0x0000000702127c20 */ /* 0x002fe20008400000 */
        /* <DEDUP_REMOVED lines=11> */
.L_x_22:
[----:B------:R0:W-:Y:S01]  /*1660*/  STG.E desc[UR14][R4.64+0x4], R11 ;  /* 0x0000040b04007986 */ /* 0x0001e2000c10190e */
[----:B------:R-:W1:Y:S03]  /*1670*/  LDCU UR7, c[0x0][0x3b0] ;  /* 0x00007600ff0777ac */ /* 0x000e660008000800 */
[----:B------:R0:W-:Y:S04]  /*1680*/  STG.E desc[UR14][R8.64+0x4], R13 ;  /* 0x0000040d08007986 */ /* 0x0001e8000c10190e */
[----:B------:R-:W2:Y:S01]  /*1690*/  LDG.E R2, desc[UR14][R4.64+0x4] ;  /* 0x0000040e04027981 */ /* 0x000ea2000c1e1900 */
[----:B------:R-:W-:Y:S01]  /*16a0*/  MOV R3, 0x7ac9575e ;  /* 0x7ac9575e00037802 */ /* 0x000fe20000000f00 */
[----:B------:R-:W-:-:S02]  /*16b0*/  IMAD.MOV.U32 R16, RZ, RZ, 0x422bfa1 ;  /* 0x0422bfa1ff107424 */ /* 0x000fc400078e00ff */
[----:B------:R-:W-:Y:S02]  /*16c0*/  FADD R23, R0, -R23 ;  /* 0x8000001700177221 */ /* 0x000fe40000000000 */
        /* <DEDUP_REMOVED lines=14> */
.L_x_23:
[----:B------:R0:W-:Y:S01]  /*17b0*/  STG.E desc[UR14][R4.64+0x8], R11 ;  /* 0x0000080b04007986 */ /* 0x0001e2000c10190e */
[----:B------:R-:W1:Y:S03]  /*17c0*/  LDCU UR7, c[0x0][0x3b0] ;  /* 0x00007600ff0777ac */ /* 0x000e660008000800 */
[----:B------:R0:W-:Y:S04]  /*17d0*/  STG.E desc[UR14][R8.64+0x8], R13 ;  /* 0x0000080d08007986 */ /* 0x0001e8000c10190e */
[----:B------:R-:W2:Y:S01]  /*17e0*/  LDG.E R0, desc[UR14][R4.64+0x8] ;  /* 0x0000080e04007981 */ /* 0x000ea2000c1e1900 */
[----:B------:R-:W-:Y:S02]  /*17f0*/  HFMA2 R16, -RZ, RZ, 6.306171417236328125e-05, -1.9072265625 ;  /* 0x0422bfa1ff107431 */ /* 0x000fe400000001ff */
        /* <DEDUP_REMOVED lines=16> */
.L_x_24:
        /* <DEDUP_REMOVED lines=21> */
.L_x_25:
[----:B------:R-:W-:Y:S01]  /*1a50*/  FADD R0, R23, -R0 ;  /* 0x8000000017007221 */ /* 0x000fe20000000000 */
[----:B------:R-:W-:-:S07]  /*1a60*/  VIADD R20, R20, 0x4 ;  /* 0x0000000414147836 */ /* 0x000fce0000000000 */
.L_x_21:
[----:B------:R-:W-:-:S04]  /*1a70*/  VIMNMX.U32 R2, PT, PT, R12, 0x2, PT ;  /* 0x000000020c027848 */ /* 0x000fc80003fe0000 */
[----:B------:R-:W-:-:S04]  /*1a80*/  SHF.L.U32 R4, R2, 0x2, RZ ;  /* 0x0000000202047819 */ /* 0x000fc800000006ff */
[----:B------:R-:W0:Y:S02]  /*1a90*/  LDC R2, c[0x2][R4] ;  /* 0x0080000004027b82 */ /* 0x000e240000000800 */
[----:B0-----:R-:W-:-:S04]  /*1aa0*/  SHF.R.S32.HI R3, RZ, 0x1f, R2 ;  /* 0x0000001fff037819 */ /* 0x001fc80000011402 */
.L_x_42:
[----:B------:R-:W-:Y:S05]  /*1ab0*/  BRX R2 -0x1ac0                                                          (*"BRANCH_TARGETS .L_x_10,.L_x_44,.L_x_45"*) ;  /* 0xffffffe402507949 */ /* 0x000fea000383ffff */
.L_x_45:
        /* <DEDUP_REMOVED lines=24> */
.L_x_26:
[----:B------:R-:W-:Y:S01]  /*1c40*/  STG.E desc[UR14][R4.64+0x4], R11 ;  /* 0x0000040b04007986 */ /* 0x000fe2000c10190e */
[----:B------:R-:W0:Y:S03]  /*1c50*/  LDCU UR7, c[0x0][0x3b0] ;  /* 0x00007600ff0777ac */ /* 0x000e260008000800 */
[----:B------:R1:W-:Y:S04]  /*1c60*/  STG.E desc[UR14][R8.64+0x4], R13 ;  /* 0x0000040d08007986 */ /* 0x0003e8000c10190e */
[----:B------:R-:W2:Y:S01]  /*1c70*/  LDG.E R2, desc[UR14][R4.64+0x4] ;  /* 0x0000040e04027981 */ /* 0x000ea2000c1e1900 */
[----:B------:R-:W-:Y:S01]  /*1c80*/  MOV R17, 0x7ac9575e ;  /* 0x7ac9575e00117802 */ /* 0x000fe20000000f00 */
[----:B------:R-:W-:-:S02]  /*1c90*/  IMAD.MOV.U32 R16, RZ, RZ, 0x422bfa1 ;  /* 0x0422bfa1ff107424 */ /* 0x000fc400078e00ff */
[----:B------:R-:W-:Y:S02]  /*1ca0*/  FADD R0, R0, -R3 ;  /* 0x8000000300007221 */ /* 0x000fe40000000000 */
[----:B------:R-:W-:Y:S01]  /*1cb0*/  FFMA R18, R17, -R16, 1 ;  /* 0x3f80000011127423 */ /* 0x000fe20000000810 */
[----:B--2---:R-:W-:-:S04]  /*1cc0*/  FMUL R2, R2, R13 ;  /* 0x0000000d02027220 */ /* 0x004fc80000400000 */
[----:B0-----:R-:W-:Y:S01]  /*1cd0*/  FMUL R16, R2, UR7 ;  /* 0x0000000702107c20 */ /* 0x001fe20008400000 */
[----:B------:R-:W-:-:S03]  /*1ce0*/  FFMA R2, R18, R17, 5.22711842824147194755e+35 ;  /* 0x7ac9575e12027423 */ /* 0x000fc60000000011 */
[----:B------:R-:W0:Y:S01]  /*1cf0*/  FCHK P0, R16, 1.9131000161739467294e-36 ;  /* 0x0422bfa110007902 */ /* 0x000e220000000000 */
[----:B------:R-:W-:-:S04]  /*1d00*/  FFMA R17, R2, R16, RZ ;  /* 0x0000001002117223 */ /* 0x000fc800000000ff */
[----:B-1----:R-:W-:-:S04]  /*1d10*/  FFMA R8, R17, -1.9131000161739467294e-36, R16 ;  /* 0x8422bfa111087823 */ /* 0x002fc80000000010 */
[----:B------:R-:W-:Y:S01]  /*1d20*/  FFMA R17, R2, R8, R17 ;  /* 0x0000000802117223 */ /* 0x000fe20000000011 */
[----:B0-----:R-:W-:Y:S06]  /*1d30*/  @!P0 BRA `(.L_x_27) ;  /* 0x0000000000108947 */ /* 0x001fec0003800000 */
[----:B------:R-:W-:Y:S01]  /*1d40*/  MOV R2, R16 ;  /* 0x0000001000027202 */ /* 0x000fe20000000f00 */
[----:B------:R-:W-:Y:S01]  /*1d50*/  IMAD.MOV.U32 R3, RZ, RZ, 0x422bfa1 ;  /* 0x0422bfa1ff037424 */ /* 0x000fe200078e00ff */
[----:B------:R-:W-:-:S07]  /*1d60*/  MOV R16, 0x1d80 ;  /* 0x00001d8000107802 */ /* 0x000fce0000000f00 */
[----:B------:R-:W-:Y:S05]  /*1d70*/  CALL.REL.NOINC `($__internal_0_$__cuda_sm3x_div_rn_noftz_f32_slowpath) ;  /* 0x0000000000a87944 */ /* 0x000fea0003c00000 */
.L_x_27:
[----:B------:R-:W-:Y:S01]  /*1d80*/  FADD R0, R0, -R17 ;  /* 0x8000001100007221 */ /* 0x000fe20000000000 */
[----:B------:R-:W-:-:S07]  /*1d90*/  IADD3 R20, PT, PT, R20, 0x2, RZ ;  /* 0x0000000214147810 */ /* 0x000fce0007ffe0ff */
.L_x_44:
[----:B------:R-:W0:Y:S02]  /*1da0*/  LDCU UR7, c[0x0][0x390] ;  /* 0x00007200ff0777ac */ /* 0x000e240008000800 */
[----:B0-----:R-:W-:-:S09]  /*1db0*/  ULOP3.LUT UP3, URZ, UR7, 0x1, URZ, 0xc0, !UPT ;  /* 0x0000000107ff7892 */ /* 0x001fd2000f86c0ff */
[----:B------:R-:W-:Y:S05]  /*1dc0*/  BRA.U !UP3, `(.L_x_10) ;  /* 0x000000010b607547 */ /* 0x000fea000b800000 */
[----:B------:R-:W0:Y:S01]  /*1dd0*/  LDC.64 R4, c[0x0][0x398] ;  /* 0x0000e600ff047b82 */ /* 0x000e220000000a00 */
[----:B------:R-:W1:Y:S07]  /*1de0*/  LDCU UR7, c[0x0][0x3b0] ;  /* 0x00007600ff0777ac */ /* 0x000e6e0008000800 */
[----:B------:R-:W2:Y:S01]  /*1df0*/  LDC.64 R8, c[0x0][0x3a0] ;  /* 0x0000e800ff087b82 */ /* 0x000ea20000000a00 */
[----:B0-----:R-:W-:-:S05]  /*1e00*/  IMAD.WIDE.U32 R4, R20, 0x4, R4 ;  /* 0x0000000414047825 */ /* 0x001fca00078e0004 */
[----:B------:R-:W-:Y:S01]  /*1e10*/  STG.E desc[UR14][R4.64], R11 ;  /* 0x0000000b04007986 */ /* 0x000fe2000c10190e */
[----:B--2---:R-:W-:-:S05]  /*1e20*/  IMAD.WIDE.U32 R8, R20, 0x4, R8 ;  /* 0x0000000414087825 */ /* 0x004fca00078e0008 */
[----:B------:R0:W-:Y:S04]  /*1e30*/  STG.E desc[UR14][R8.64], R13 ;  /* 0x0000000d08007986 */ /* 0x0001e8000c10190e */
[----:B------:R-:W2:Y:S01]  /*1e40*/  LDG.E R2, desc[UR14][R4.64] ;  /* 0x0000000e04027981 */ /* 0x000ea2000c1e1900 */
[----:B------:R-:W-:Y:S02]  /*1e50*/  HFMA2 R3, -RZ, RZ, 6.306171417236328125e-05, -1.9072265625 ;  /* 0x0422bfa1ff037431 */ /* 0x000fe400000001ff */
[----:B------:R-:W-:-:S04]  /*1e60*/  IMAD.MOV.U32 R16, RZ, RZ, 0x7ac9575e ;  /* 0x7ac9575eff107424 */ /* 0x000fc800078e00ff */
[----:B------:R-:W-:-:S04]  /*1e70*/  FFMA R3, -R16, R3, 1 ;  /* 0x3f80000010037423 */ /* 0x000fc80000000103 */
[----:B------:R-:W-:Y:S01]  /*1e80*/  FFMA R3, R3, -R16, -5.22711842824147194755e+35 ;  /* 0xfac9575e03037423 */ /* 0x000fe20000000810 */
[----:B--2---:R-:W-:-:S04]  /*1e90*/  FMUL R2, R2, R13 ;  /* 0x0000000d02027220 */ /* 0x004fc80000400000 */
[----:B-1----:R-:W-:-:S04]  /*1ea0*/  FMUL R2, R2, UR7 ;  /* 0x0000000702027c20 */ /* 0x002fc80008400000 */
[----:B------:R-:W1:Y:S01]  /*1eb0*/  FCHK P0, R2, -1.9131000161739467294e-36 ;  /* 0x8422bfa102007902 */ /* 0x000e620000000000 */
[----:B------:R-:W-:-:S04]  /*1ec0*/  FFMA R16, R2, R3, RZ ;  /* 0x0000000302107223 */ /* 0x000fc800000000ff */
[----:B0-----:R-:W-:-:S04]  /*1ed0*/  FFMA R8, R16, 1.9131000161739467294e-36, R2 ;  /* 0x0422bfa110087823 */ /* 0x001fc80000000002 */
[----:B------:R-:W-:Y:S01]  /*1ee0*/  FFMA R3, R3, R8, R16 ;  /* 0x0000000803037223 */ /* 0x000fe20000000010 */
[----:B-1----:R-:W-:Y:S06]  /*1ef0*/  @!P0 BRA `(.L_x_28) ;  /* 0x0000000000108947 */ /* 0x002fec0003800000 */
[----:B------:R-:W-:Y:S01]  /*1f00*/  IMAD.MOV.U32 R3, RZ, RZ, -0x7bdd405f ;  /* 0x8422bfa1ff037424 */ /* 0x000fe200078e00ff */
[----:B------:R-:W-:-:S07]  /*1f10*/  MOV R16, 0x1f30 ;  /* 0x00001f3000107802 */ /* 0x000fce0000000f00 */
[----:B------:R-:W-:Y:S05]  /*1f20*/  CALL.REL.NOINC `($__internal_0_$__cuda_sm3x_div_rn_noftz_f32_slowpath) ;  /* 0x00000000003c7944 */ /* 0x000fea0003c00000 */
[----:B------:R-:W-:-:S07]  /*1f30*/  MOV R3, R17 ;  /* 0x0000001100037202 */ /* 0x000fce0000000f00 */
.L_x_28:
[----:B------:R-:W-:-:S07]  /*1f40*/  FADD R0, R0, R3 ;  /* 0x0000000300007221 */ /* 0x000fce0000000000 */
.L_x_10:
[----:B------:R-:W-:Y:S05]  /*1f50*/  BRA.U UP2, `(.L_x_29) ;  /* 0xffffffe902547547 */ /* 0x000fea000b83ffff */
[----:B------:R-:W-:Y:S05]  /*1f60*/  BRA.U UP1, `(.L_x_30) ;  /* 0xffffffe901407547 */ /* 0x000fea000b83ffff */
[----:B------:R-:W-:Y:S05]  /*1f70*/  BRA.U UP0, `(.L_x_31) ;  /* 0xffffffe9002c7547 */ /* 0x000fea000b83ffff */
.L_x_0:
[----:B------:R-:W0:Y:S01]  /*1f80*/  F2F.F64.F32 R2, R0 ;  /* 0x0000000000027310 */ /* 0x000e220000201800 */
[----:B------:R-:W-:Y:S01]  /*1f90*/  MOV R8, 0x0 ;  /* 0x0000000000087802 */ /* 0x000fe20000000f00 */
[----:B------:R-:W1:Y:S05]  /*1fa0*/  LDCU.64 UR4, c[0x4][0x8] ;  /* 0x01000100ff0477ac */ /* 0x000e6a0008000a00 */
[----:B------:R-:W2:Y:S01]  /*1fb0*/  LDC.64 R8, c[0x4][R8] ;  /* 0x0100000008087b82 */ /* 0x000ea20000000a00 */
[----:B0-----:R0:W-:Y:S01]  /*1fc0*/  STL.64 [R1], R2 ;  /* 0x0000000201007387 */ /* 0x0011e20000100a00 */
[----:B-1----:R-:W-:Y:S01]  /*1fd0*/  IMAD.U32 R4, RZ, RZ, UR4 ;  /* 0x00000004ff047e24 */ /* 0x002fe2000f8e00ff */
[----:B------:R-:W-:-:S07]  /*1fe0*/  MOV R5, UR5 ;  /* 0x0000000500057c02 */ /* 0x000fce0008000f00 */
[----:B------:R-:W-:-:S07]  /*1ff0*/  LEPC R20, `(.L_x_32) ;  /* 0x000000001014794e */ /* 0x000fce0000000000 */
[----:B0-2---:R-:W-:Y:S05]  /*2000*/  CALL.ABS.NOINC R8 ;  /* 0x0000000008007343 */ /* 0x005fea0003c00000 */
.L_x_32:
[----:B------:R-:W-:Y:S05]  /*2010*/  EXIT ;  /* 0x000000000000794d */ /* 0x000fea0003800000 */
        .weak           $__internal_0_$__cuda_sm3x_div_rn_noftz_f32_slowpath
        .type           $__internal_0_$__cuda_sm3x_div_rn_noftz_f32_slowpath,@function
        .size           $__internal_0_$__cuda_sm3x_div_rn_noftz_f32_slowpath,(.L_x_46 - $__internal_0_$__cuda_sm3x_div_rn_noftz_f32_slowpath)
$__internal_0_$__cuda_sm3x_div_rn_noftz_f32_slowpath:
[----:B------:R-:W-:Y:S02]  /*2020*/  SHF.R.U32.HI R17, RZ, 0x17, R3 ;  /* 0x00000017ff117819 */ /* 0x000fe40000011603 */
[----:B------:R-:W-:Y:S02]  /*2030*/  SHF.R.U32.HI R22, RZ, 0x17, R2 ;  /* 0x00000017ff167819 */ /* 0x000fe40000011602 */
[----:B------:R-:W-:Y:S02]  /*2040*/  LOP3.LUT R17, R17, 0xff, RZ, 0xc0, !PT ;  /* 0x000000ff11117812 */ /* 0x000fe400078ec0ff */
[----:B------:R-:W-:-:S03]  /*2050*/  LOP3.LUT R22, R22, 0xff, RZ, 0xc0, !PT ;  /* 0x000000ff16167812 */ /* 0x000fc600078ec0ff */
[----:B------:R-:W-:Y:S01]  /*2060*/  VIADD R21, R17, 0xffffffff ;  /* 0xffffffff11157836 */ /* 0x000fe20000000000 */
[----:B------:R-:W-:-:S04]  /*2070*/  IADD3 R18, PT, PT, R22, -0x1, RZ ;  /* 0xffffffff16127810 */ /* 0x000fc80007ffe0ff */
[----:B------:R-:W-:-:S04]  /*2080*/  ISETP.GT.U32.AND P0, PT, R21, 0xfd, PT ;  /* 0x000000fd1500780c */ /* 0x000fc80003f04070 */
[----:B------:R-:W-:-:S13]  /*2090*/  ISETP.GT.U32.OR P0, PT, R18, 0xfd, P0 ;  /* 0x000000fd1200780c */ /* 0x000fda0000704470 */
[----:B------:R-:W-:Y:S01]  /*20a0*/  @!P0 IMAD.MOV.U32 R18, RZ, RZ, RZ ;  /* 0x000000ffff128224 */ /* 0x000fe200078e00ff */
[----:B------:R-:W-:Y:S06]  /*20b0*/  @!P0 BRA `(.L_x_33) ;  /* 0x0000000000648947 */ /* 0x000fec0003800000 */
[----:B------:R-:W-:Y:S02]  /*20c0*/  FSETP.GTU.FTZ.AND P0, PT, |R2|, +INF , PT ;  /* 0x7f8000000200780b */ /* 0x000fe40003f1c200 */
[----:B------:R-:W-:-:S04]  /*20d0*/  FSETP.GTU.FTZ.AND P1, PT, |R3|, +INF , PT ;  /* 0x7f8000000300780b */ /* 0x000fc80003f3c200 */
[----:B------:R-:W-:-:S13]  /*20e0*/  PLOP3.LUT P0, PT, P0, P1, PT, 0xf8, 0x8f ;  /* 0x00000000008f781c */ /* 0x000fda0000703f70 */
[----:B------:R-:W-:Y:S05]  /*20f0*/  @P0 BRA `(.L_x_34) ;  /* 0x00000004004c0947 */ /* 0x000fea0003800000 */
[----:B------:R-:W-:-:S13]  /*2100*/  LOP3.LUT P0, RZ, R3, 0x7fffffff, R2, 0xc8, !PT ;  /* 0x7fffffff03ff7812 */ /* 0x000fda000780c802 */
[----:B------:R-:W-:Y:S05]  /*2110*/  @!P0 BRA `(.L_x_35) ;  /* 0x00000004003c8947 */ /* 0x000fea0003800000 */
[C---:B------:R-:W-:Y:S02]  /*2120*/  FSETP.NEU.FTZ.AND P3, PT, |R2|.reuse, +INF , PT ;  /* 0x7f8000000200780b */ /* 0x040fe40003f7d200 */
[----:B------:R-:W-:Y:S02]  /*2130*/  FSETP.NEU.FTZ.AND P1, PT, |R3|, +INF , PT ;  /* 0x7f8000000300780b */ /* 0x000fe40003f3d200 */
[----:B------:R-:W-:-:S11]  /*2140*/  FSETP.NEU.FTZ.AND P0, PT, |R2|, +INF , PT ;  /* 0x7f8000000200780b */ /* 0x000fd60003f1d200 */
[----:B------:R-:W-:Y:S05]  /*2150*/  @!P1 BRA !P3, `(.L_x_35) ;  /* 0x00000004002c9947 */ /* 0x000fea0005800000 */
[----:B------:R-:W-:-:S04]  /*2160*/  LOP3.LUT P3, RZ, R2, 0x7fffffff, RZ, 0xc0, !PT ;  /* 0x7fffffff02ff7812 */ /* 0x000fc8000786c0ff */
[----:B------:R-:W-:-:S13]  /*2170*/  PLOP3.LUT P1, PT, P1, P3, PT, 0x2f, 0xf2 ;  /* 0x0000000000f2781c */ /* 0x000fda0000f26577 */
[----:B------:R-:W-:Y:S05]  /*2180*/  @P1 BRA `(.L_x_36) ;  /* 0x0000000400181947 */ /* 0x000fea0003800000 */
[----:B------:R-:W-:-:S04]  /*2190*/  LOP3.LUT P1, RZ, R3, 0x7fffffff, RZ, 0xc0, !PT ;  /* 0x7fffffff03ff7812 */ /* 0x000fc8000782c0ff */
[----:B------:R-:W-:-:S13]  /*21a0*/  PLOP3.LUT P0, PT, P0, P1, PT, 0x2f, 0xf2 ;  /* 0x0000000000f2781c */ /* 0x000fda0000702577 */
[----:B------:R-:W-:Y:S05]  /*21b0*/  @P0 BRA `(.L_x_37) ;  /* 0x0000000400000947 */ /* 0x000fea0003800000 */
[----:B------:R-:W-:-:S04]  /*21c0*/  IADD3 R18, PT, PT, R22, -0x1, RZ ;  /* 0xffffffff16127810 */ /* 0x000fc80007ffe0ff */
[----:B------:R-:W-:Y:S01]  /*21d0*/  ISETP.GE.AND P0, PT, R18, RZ, PT ;  /* 0x000000ff1200720c */ /* 0x000fe20003f06270 */
[----:B------:R-:W-:-:S05]  /*21e0*/  VIADD R18, R17, 0xffffffff ;  /* 0xffffffff11127836 */ /* 0x000fca0000000000 */
[----:B------:R-:W-:-:S07]  /*21f0*/  ISETP.GE.AND P1, PT, R18, RZ, PT ;  /* 0x000000ff1200720c */ /* 0x000fce0003f26270 */
[----:B------:R-:W-:Y:S01]  /*2200*/  @P0 MOV R18, RZ ;  /* 0x000000ff00120202 */ /* 0x000fe20000000f00 */
[----:B------:R-:W-:Y:S02]  /*2210*/  @!P0 IMAD.MOV.U32 R18, RZ, RZ, -0x40 ;  /* 0xffffffc0ff128424 */ /* 0x000fe400078e00ff */
[----:B------:R-:W-:-:S03]  /*2220*/  @!P0 FFMA R2, R2, 1.84467440737095516160e+19, RZ ;  /* 0x5f80000002028823 */ /* 0x000fc600000000ff */
[----:B------:R-:W-:Y:S01]  /*2230*/  @!P1 FFMA R3, R3, 1.84467440737095516160e+19, RZ ;  /* 0x5f80000003039823 */ /* 0x000fe200000000ff */
[----:B------:R-:W-:-:S07]  /*2240*/  @!P1 IADD3 R18, PT, PT, R18, 0x40, RZ ;  /* 0x0000004012129810 */ /* 0x000fce0007ffe0ff */
.L_x_33:
[----:B------:R-:W-:Y:S02]  /*2250*/  LEA R24, R17, 0xc0800000, 0x17 ;  /* 0xc080000011187811 */ /* 0x000fe400078eb8ff */
[----:B------:R-:W-:-:S03]  /*2260*/  IADD3 R22, PT, PT, R22, -0x7f, RZ ;  /* 0xffffff8116167810 */ /* 0x000fc60007ffe0ff */
[----:B------:R-:W-:Y:S02]  /*2270*/  IMAD.IADD R25, R3, 0x1, -R24 ;  /* 0x0000000103197824 */ /* 0x000fe400078e0a18 */
[C---:B------:R-:W-:Y:S02]  /*2280*/  IMAD R2, R22.reuse, -0x800000, R2 ;  /* 0xff80000016027824 */ /* 0x040fe400078e0202 */
[----:B------:R0:W1:Y:S01]  /*2290*/  MUFU.RCP R24, R25 ;  /* 0x0000001900187308 */ /* 0x0000620000001000 */
[----:B------:R-:W-:Y:S01]  /*22a0*/  FADD.FTZ R3, -R25, -RZ ;  /* 0x800000ff19037221 */ /* 0x000fe20000010100 */
[----:B0-----:R-:W-:-:S05]  /*22b0*/  IADD3 R25, PT, PT, R22, 0x7f, -R17 ;  /* 0x0000007f16197810 */ /* 0x001fca0007ffe811 */
[----:B------:R-:W-:Y:S02]  /*22c0*/  IMAD.IADD R18, R25, 0x1, R18 ;  /* 0x0000000119127824 */ /* 0x000fe400078e0212 */
[----:B-1----:R-:W-:-:S04]  /*22d0*/  FFMA R21, R24, R3, 1 ;  /* 0x3f80000018157423 */ /* 0x002fc80000000003 */
[----:B------:R-:W-:-:S04]  /*22e0*/  FFMA R24, R24, R21, R24 ;  /* 0x0000001518187223 */ /* 0x000fc80000000018 */
[----:B------:R-:W-:-:S04]  /*22f0*/  FFMA R21, R2, R24, RZ ;  /* 0x0000001802157223 */ /* 0x000fc800000000ff */
[----:B------:R-:W-:-:S04]  /*2300*/  FFMA R26, R3, R21, R2 ;  /* 0x00000015031a7223 */ /* 0x000fc80000000002 */
[----:B------:R-:W-:-:S04]  /*2310*/  FFMA R21, R24, R26, R21 ;  /* 0x0000001a18157223 */ /* 0x000fc80000000015 */
[----:B------:R-:W-:-:S04]  /*2320*/  FFMA R2, R3, R21, R2 ;  /* 0x0000001503027223 */ /* 0x000fc80000000002 */
[----:B------:R-:W-:-:S05]  /*2330*/  FFMA R3, R24, R2, R21 ;  /* 0x0000000218037223 */ /* 0x000fca0000000015 */
[----:B------:R-:W-:-:S04]  /*2340*/  SHF.R.U32.HI R17, RZ, 0x17, R3 ;  /* 0x00000017ff117819 */ /* 0x000fc80000011603 */
[----:B------:R-:W-:-:S04]  /*2350*/  LOP3.LUT R17, R17, 0xff, RZ, 0xc0, !PT ;  /* 0x000000ff11117812 */ /* 0x000fc800078ec0ff */
[----:B------:R-:W-:-:S05]  /*2360*/  IADD3 R17, PT, PT, R17, R18, RZ ;  /* 0x0000001211117210 */ /* 0x000fca0007ffe0ff */
[----:B------:R-:W-:-:S05]  /*2370*/  VIADD R22, R17, 0xffffffff ;  /* 0xffffffff11167836 */ /* 0x000fca0000000000 */
[----:B------:R-:W-:-:S13]  /*2380*/  ISETP.GE.U32.AND P0, PT, R22, 0xfe, PT ;  /* 0x000000fe1600780c */ /* 0x000fda0003f06070 */
[----:B------:R-:W-:Y:S05]  /*2390*/  @!P0 BRA `(.L_x_38) ;  /* 0x0000000000808947 */ /* 0x000fea0003800000 */
[----:B------:R-:W-:-:S13]  /*23a0*/  ISETP.GT.AND P0, PT, R17, 0xfe, PT ;  /* 0x000000fe1100780c */ /* 0x000fda0003f04270 */
[----:B------:R-:W-:Y:S05]  /*23b0*/  @P0 BRA `(.L_x_39) ;  /* 0x00000000006c0947 */ /* 0x000fea0003800000 */
[----:B------:R-:W-:-:S13]  /*23c0*/  ISETP.GE.AND P0, PT, R17, 0x1, PT ;  /* 0x000000011100780c */ /* 0x000fda0003f06270 */
[----:B------:R-:W-:Y:S05]  /*23d0*/  @P0 BRA `(.L_x_40) ;  /* 0x0000000000980947 */ /* 0x000fea0003800000 */
[----:B------:R-:W-:Y:S02]  /*23e0*/  ISETP.GE.AND P0, PT, R17, -0x18, PT ;  /* 0xffffffe81100780c */ /* 0x000fe40003f06270 */
[----:B------:R-:W-:-:S11]  /*23f0*/  LOP3.LUT R3, R3, 0x80000000, RZ, 0xc0, !PT ;  /* 0x8000000003037812 */ /* 0x000fd600078ec0ff */
[----:B------:R-:W-:Y:S05]  /*2400*/  @!P0 BRA `(.L_x_40) ;  /* 0x00000000008c8947 */ /* 0x000fea0003800000 */
[-CC-:B------:R-:W-:Y:S01]  /*2410*/  FFMA.RZ R18, R24, R2.reuse, R21.reuse ;  /* 0x0000000218127223 */ /* 0x180fe2000000c015 */
[C---:B------:R-:W-:Y:S02]  /*2420*/  IADD3 R25, PT, PT, R17.reuse, 0x20, RZ ;  /* 0x0000002011197810 */ /* 0x040fe40007ffe0ff */
[C---:B------:R-:W-:Y:S02]  /*2430*/  ISETP.NE.AND P3, PT, R17.reuse, RZ, PT ;  /* 0x000000ff1100720c */ /* 0x040fe40003f65270 */
[----:B------:R-:W-:Y:S01]  /*2440*/  LOP3.LUT R22, R18, 0x7fffff, RZ, 0xc0, !PT ;  /* 0x007fffff12167812 */ /* 0x000fe200078ec0ff */
[CCC-:B------:R-:W-:Y:S01]  /*2450*/  FFMA.RP R18, R24.reuse, R2.reuse, R21.reuse ;  /* 0x0000000218127223 */ /* 0x1c0fe20000008015 */
[----:B------:R-:W-:Y:S01]  /*2460*/  ISETP.NE.AND P1, PT, R17, RZ, PT ;  /* 0x000000ff1100720c */ /* 0x000fe20003f25270 */
[----:B------:R-:W-:Y:S01]  /*2470*/  FFMA.RM R21, R24, R2, R21 ;  /* 0x0000000218157223 */ /* 0x000fe20000004015 */
[----:B------:R-:W-:Y:S01]  /*2480*/  LOP3.LUT R22, R22, 0x800000, RZ, 0xfc, !PT ;  /* 0x0080000016167812 */ /* 0x000fe200078efcff */
[----:B------:R-:W-:-:S03]  /*2490*/  IMAD.MOV R17, RZ, RZ, -R17 ;  /* 0x000000ffff117224 */ /* 0x000fc600078e0a11 */
[----:B------:R-:W-:Y:S02]  /*24a0*/  SHF.L.U32 R25, R22, R25, RZ ;  /* 0x0000001916197219 */ /* 0x000fe400000006ff */
[----:B------:R-:W-:Y:S02]  /*24b0*/  FSETP.NEU.FTZ.AND P0, PT, R18, R21, PT ;  /* 0x000000151200720b */ /* 0x000fe40003f1d000 */
[----:B------:R-:W-:Y:S02]  /*24c0*/  SEL R17, R17, RZ, P3 ;  /* 0x000000ff11117207 */ /* 0x000fe40001800000 */
[----:B------:R-:W-:Y:S02]  /*24d0*/  ISETP.NE.AND P1, PT, R25, RZ, P1 ;  /* 0x000000ff1900720c */ /* 0x000fe40000f25270 */
[----:B------:R-:W-:Y:S02]  /*24e0*/  SHF.R.U32.HI R17, RZ, R17, R22 ;  /* 0x00000011ff117219 */ /* 0x000fe40000011616 */
[----:B------:R-:W-:-:S02]  /*24f0*/  PLOP3.LUT P0, PT, P0, P1, PT, 0xf8, 0x8f ;  /* 0x00000000008f781c */ /* 0x000fc40000703f70 */
[----:B------:R-:W-:Y:S02]  /*2500*/  SHF.R.U32.HI R21, RZ, 0x1, R17 ;  /* 0x00000001ff157819 */ /* 0x000fe40000011611 */
[----:B------:R-:W-:-:S04]  /*2510*/  SEL R2, RZ, 0x1, !P0 ;  /* 0x00000001ff027807 */ /* 0x000fc80004000000 */
[----:B------:R-:W-:-:S04]  /*2520*/  LOP3.LUT R2, R2, 0x1, R21, 0xf8, !PT ;  /* 0x0000000102027812 */ /* 0x000fc800078ef815 */
[----:B------:R-:W-:-:S04]  /*2530*/  LOP3.LUT R2, R2, R17, RZ, 0xc0, !PT ;  /* 0x0000001102027212 */ /* 0x000fc800078ec0ff */
[----:B------:R-:W-:-:S04]  /*2540*/  IADD3 R2, PT, PT, R21, R2, RZ ;  /* 0x0000000215027210 */ /* 0x000fc80007ffe0ff */
[----:B------:R-:W-:Y:S01]  /*2550*/  LOP3.LUT R3, R2, R3, RZ, 0xfc, !PT ;  /* 0x0000000302037212 */ /* 0x000fe200078efcff */
[----:B------:R-:W-:Y:S06]  /*2560*/  BRA `(.L_x_40) ;  /* 0x0000000000347947 */ /* 0x000fec0003800000 */
.L_x_39:
[----:B------:R-:W-:-:S04]  /*2570*/  LOP3.LUT R3, R3, 0x80000000, RZ, 0xc0, !PT ;  /* 0x8000000003037812 */ /* 0x000fc800078ec0ff */
[----:B------:R-:W-:Y:S01]  /*2580*/  LOP3.LUT R3, R3, 0x7f800000, RZ, 0xfc, !PT ;  /* 0x7f80000003037812 */ /* 0x000fe200078efcff */
[----:B------:R-:W-:Y:S06]  /*2590*/  BRA `(.L_x_40) ;  /* 0x0000000000287947 */ /* 0x000fec0003800000 */
.L_x_38:
[----:B------:R-:W-:Y:S01]  /*25a0*/  IMAD R3, R18, 0x800000, R3 ;  /* 0x0080000012037824 */ /* 0x000fe200078e0203 */
[----:B------:R-:W-:Y:S06]  /*25b0*/  BRA `(.L_x_40) ;  /* 0x0000000000207947 */ /* 0x000fec0003800000 */
.L_x_37:
[----:B------:R-:W-:-:S04]  /*25c0*/  LOP3.LUT R3, R3, 0x80000000, R2, 0x48, !PT ;  /* 0x8000000003037812 */ /* 0x000fc800078e4802 */
[----:B------:R-:W-:Y:S01]  /*25d0*/  LOP3.LUT R3, R3, 0x7f800000, RZ, 0xfc, !PT ;  /* 0x7f80000003037812 */ /* 0x000fe200078efcff */
[----:B------:R-:W-:Y:S06]  /*25e0*/  BRA `(.L_x_40) ;  /* 0x0000000000147947 */ /* 0x000fec0003800000 */
.L_x_36:
[----:B------:R-:W-:Y:S01]  /*25f0*/  LOP3.LUT R3, R3, 0x80000000, R2, 0x48, !PT ;  /* 0x8000000003037812 */ /* 0x000fe200078e4802 */
[----:B------:R-:W-:Y:S06]  /*2600*/  BRA `(.L_x_40) ;  /* 0x00000000000c7947 */ /* 0x000fec0003800000 */
.L_x_35:
[----:B------:R-:W0:Y:S01]  /*2610*/  MUFU.RSQ R3, -QNAN ;  /* 0xffc0000000037908 */ /* 0x000e220000001400 */
[----:B------:R-:W-:Y:S05]  /*2620*/  BRA `(.L_x_40) ;  /* 0x0000000000047947 */ /* 0x000fea0003800000 */
.L_x_34:
[----:B------:R-:W-:-:S07]  /*2630*/  FADD.FTZ R3, R2, R3 ;  /* 0x0000000302037221 */ /* 0x000fce0000010000 */
.L_x_40:
[----:B0-----:R-:W-:Y:S01]  /*2640*/  MOV R17, R3 ;  /* 0x0000000300117202 */ /* 0x001fe20000000f00 */
[----:B------:R-:W-:Y:S02]  /*2650*/  HFMA2 R3, -RZ, RZ, 0, 0 ;  /* 0x00000000ff037431 */ /* 0x000fe400000001ff */
[----:B------:R-:W-:-:S04]  /*2660*/  IMAD.MOV.U32 R2, RZ, RZ, R16 ;  /* 0x000000ffff027224 */ /* 0x000fc800078e0010 */
[----:B------:R-:W-:Y:S05]  /*2670*/  RET.REL.NODEC R2 `(_Z7computefiiiifPfS_fff) ;  /* 0xffffffd802607950 */ /* 0x000fea0003c3ffff */
.L_x_41:
[----:B------:R-:W-:-:S00]  /*2680*/  BRA `(.L_x_41) ;  /* 0xfffffffc00fc7947 */ /* 0x000fc0000383ffff */
[----:B------:R-:W-:-:S00]  /*2690*/  NOP ;  /* 0x0000000000007918 */ /* 0x000fc00000000000 */
        /* <DEDUP_REMOVED lines=14> */
.L_x_46:


//--------------------- .nv.global.init           --------------------------
	.section	.nv.global.init,"aw",@progbits
.nv.global.init:
	.type		$str,@object
	.size		$str,(.L_0 - $str)
$str:
        /*0000*/ 	.byte	0x25, 0x2e, 0x31, 0x37, 0x67, 0x0a, 0x00
.L_0:


//--------------------- .nv.shared.reserved.0     --------------------------
	.section	.nv.shared.reserved.0,"aw",@nobits
	.weak		__nv_reservedSMEM_offset_0_alias
	.size		__nv_reservedSMEM_offset_0_alias, 0, 64
	.other		__nv_reservedSMEM_offset_0_alias,@"STO_CUDA_RESERVED_SHARED STV_DEFAULT"
__nv_reservedSMEM_offset_0_alias:
	.zero		0
	.zero		64


//--------------------- .nv.constant0._Z7computefiiiifPfS_fff --------------------------
	.section	.nv.constant0._Z7computefiiiifPfS_fff,"a",@progbits
	.sectionflags	@""
	.align	4
.nv.constant0._Z7computefiiiifPfS_fff:
	.zero		948


//--------------------- SYMBOLS --------------------------

	.type		.nv.reservedSmem.offset0,@object
	.size		.nv.reservedSmem.offset0,0x4
	.type		vprintf,@function
